//
// Generated by NVIDIA NVVM Compiler
//
// Compiler Build ID: CL-36424714
// Cuda compilation tools, release 13.0, V13.0.88
// Based on NVVM 20.0.0
//

.version 9.0
.target sm_100
.address_size 64

	// .globl	_Z15shared_multiplyPfS_S_l
// _ZZ15shared_multiplyPfS_S_lE8a_shared has been demoted
// _ZZ15shared_multiplyPfS_S_lE8b_shared has been demoted
.global .align 1 .b8 _ZN34_INTERNAL_de172bb2_4_k_cu_ad13604a4cuda3std3__45__cpo5beginE[1];
.global .align 1 .b8 _ZN34_INTERNAL_de172bb2_4_k_cu_ad13604a4cuda3std3__45__cpo3endE[1];
.global .align 1 .b8 _ZN34_INTERNAL_de172bb2_4_k_cu_ad13604a4cuda3std3__45__cpo6cbeginE[1];
.global .align 1 .b8 _ZN34_INTERNAL_de172bb2_4_k_cu_ad13604a4cuda3std3__45__cpo4cendE[1];
.global .align 1 .b8 _ZN34_INTERNAL_de172bb2_4_k_cu_ad13604a4cuda3std3__45__cpo6rbeginE[1];
.global .align 1 .b8 _ZN34_INTERNAL_de172bb2_4_k_cu_ad13604a4cuda3std3__45__cpo4rendE[1];
.global .align 1 .b8 _ZN34_INTERNAL_de172bb2_4_k_cu_ad13604a4cuda3std3__45__cpo7crbeginE[1];
.global .align 1 .b8 _ZN34_INTERNAL_de172bb2_4_k_cu_ad13604a4cuda3std3__45__cpo5crendE[1];
.global .align 1 .b8 _ZN34_INTERNAL_de172bb2_4_k_cu_ad13604a4cuda3std3__436_GLOBAL__N__de172bb2_4_k_cu_ad13604a6ignoreE[1];
.global .align 1 .b8 _ZN34_INTERNAL_de172bb2_4_k_cu_ad13604a4cuda3std3__419piecewise_constructE[1];
.global .align 1 .b8 _ZN34_INTERNAL_de172bb2_4_k_cu_ad13604a4cuda3std3__48in_placeE[1];
.global .align 1 .b8 _ZN34_INTERNAL_de172bb2_4_k_cu_ad13604a4cuda3std3__420unreachable_sentinelE[1];
.global .align 1 .b8 _ZN34_INTERNAL_de172bb2_4_k_cu_ad13604a4cuda3std3__47nulloptE[1];
.global .align 1 .b8 _ZN34_INTERNAL_de172bb2_4_k_cu_ad13604a4cuda3std3__48unexpectE[1];
.global .align 1 .b8 _ZN34_INTERNAL_de172bb2_4_k_cu_ad13604a4cuda3std6ranges3__45__cpo4swapE[1];
.global .align 1 .b8 _ZN34_INTERNAL_de172bb2_4_k_cu_ad13604a4cuda3std6ranges3__45__cpo9iter_moveE[1];
.global .align 1 .b8 _ZN34_INTERNAL_de172bb2_4_k_cu_ad13604a4cuda3std6ranges3__45__cpo5beginE[1];
.global .align 1 .b8 _ZN34_INTERNAL_de172bb2_4_k_cu_ad13604a4cuda3std6ranges3__45__cpo3endE[1];
.global .align 1 .b8 _ZN34_INTERNAL_de172bb2_4_k_cu_ad13604a4cuda3std6ranges3__45__cpo6cbeginE[1];
.global .align 1 .b8 _ZN34_INTERNAL_de172bb2_4_k_cu_ad13604a4cuda3std6ranges3__45__cpo4cendE[1];
.global .align 1 .b8 _ZN34_INTERNAL_de172bb2_4_k_cu_ad13604a4cuda3std6ranges3__45__cpo7advanceE[1];
.global .align 1 .b8 _ZN34_INTERNAL_de172bb2_4_k_cu_ad13604a4cuda3std6ranges3__45__cpo9iter_swapE[1];
.global .align 1 .b8 _ZN34_INTERNAL_de172bb2_4_k_cu_ad13604a4cuda3std6ranges3__45__cpo4nextE[1];
.global .align 1 .b8 _ZN34_INTERNAL_de172bb2_4_k_cu_ad13604a4cuda3std6ranges3__45__cpo4prevE[1];
.global .align 1 .b8 _ZN34_INTERNAL_de172bb2_4_k_cu_ad13604a4cuda3std6ranges3__45__cpo4dataE[1];
.global .align 1 .b8 _ZN34_INTERNAL_de172bb2_4_k_cu_ad13604a4cuda3std6ranges3__45__cpo5cdataE[1];
.global .align 1 .b8 _ZN34_INTERNAL_de172bb2_4_k_cu_ad13604a4cuda3std6ranges3__45__cpo4sizeE[1];
.global .align 1 .b8 _ZN34_INTERNAL_de172bb2_4_k_cu_ad13604a4cuda3std6ranges3__45__cpo5ssizeE[1];
.global .align 1 .b8 _ZN34_INTERNAL_de172bb2_4_k_cu_ad13604a4cuda3std6ranges3__45__cpo8distanceE[1];
.global .align 1 .b8 _ZN34_INTERNAL_de172bb2_4_k_cu_ad13604a6thrust24THRUST_300001_SM_1000_NS8cuda_cub3parE[1];
.global .align 1 .b8 _ZN34_INTERNAL_de172bb2_4_k_cu_ad13604a6thrust24THRUST_300001_SM_1000_NS8cuda_cub10par_nosyncE[1];
.global .align 1 .b8 _ZN34_INTERNAL_de172bb2_4_k_cu_ad13604a6thrust24THRUST_300001_SM_1000_NS6system6detail10sequential3seqE[1];
.global .align 1 .b8 _ZN34_INTERNAL_de172bb2_4_k_cu_ad13604a6thrust24THRUST_300001_SM_1000_NS12placeholders2_1E[1];
.global .align 1 .b8 _ZN34_INTERNAL_de172bb2_4_k_cu_ad13604a6thrust24THRUST_300001_SM_1000_NS12placeholders2_2E[1];
.global .align 1 .b8 _ZN34_INTERNAL_de172bb2_4_k_cu_ad13604a6thrust24THRUST_300001_SM_1000_NS12placeholders2_3E[1];
.global .align 1 .b8 _ZN34_INTERNAL_de172bb2_4_k_cu_ad13604a6thrust24THRUST_300001_SM_1000_NS12placeholders2_4E[1];
.global .align 1 .b8 _ZN34_INTERNAL_de172bb2_4_k_cu_ad13604a6thrust24THRUST_300001_SM_1000_NS12placeholders2_5E[1];
.global .align 1 .b8 _ZN34_INTERNAL_de172bb2_4_k_cu_ad13604a6thrust24THRUST_300001_SM_1000_NS12placeholders2_6E[1];
.global .align 1 .b8 _ZN34_INTERNAL_de172bb2_4_k_cu_ad13604a6thrust24THRUST_300001_SM_1000_NS12placeholders2_7E[1];
.global .align 1 .b8 _ZN34_INTERNAL_de172bb2_4_k_cu_ad13604a6thrust24THRUST_300001_SM_1000_NS12placeholders2_8E[1];
.global .align 1 .b8 _ZN34_INTERNAL_de172bb2_4_k_cu_ad13604a6thrust24THRUST_300001_SM_1000_NS12placeholders2_9E[1];
.global .align 1 .b8 _ZN34_INTERNAL_de172bb2_4_k_cu_ad13604a6thrust24THRUST_300001_SM_1000_NS12placeholders3_10E[1];
.global .align 1 .b8 _ZN34_INTERNAL_de172bb2_4_k_cu_ad13604a6thrust24THRUST_300001_SM_1000_NS3seqE[1];

.visible .entry _Z15shared_multiplyPfS_S_l(
	.param .u64 .ptr .align 1 _Z15shared_multiplyPfS_S_l_param_0,
	.param .u64 .ptr .align 1 _Z15shared_multiplyPfS_S_l_param_1,
	.param .u64 .ptr .align 1 _Z15shared_multiplyPfS_S_l_param_2,
	.param .u64 _Z15shared_multiplyPfS_S_l_param_3
)
{
	.reg .pred 	%p<3>;
	.reg .b32 	%r<16>;
	.reg .b32 	%f<105>;
	.reg .b64 	%rd<40>;
	// demoted variable
	.shared .align 4 .b8 _ZZ15shared_multiplyPfS_S_lE8a_shared[4224];
	// demoted variable
	.shared .align 4 .b8 _ZZ15shared_multiplyPfS_S_lE8b_shared[4224];
	ld.param.u64 	%rd13, [_Z15shared_multiplyPfS_S_l_param_0];
	ld.param.u64 	%rd14, [_Z15shared_multiplyPfS_S_l_param_1];
	ld.param.u64 	%rd15, [_Z15shared_multiplyPfS_S_l_param_2];
	ld.param.u64 	%rd16, [_Z15shared_multiplyPfS_S_l_param_3];
	mov.u32 	%r8, %ctaid.x;
	mov.u32 	%r9, %ctaid.y;
	mov.u32 	%r1, %tid.x;
	mov.u32 	%r2, %tid.y;
	shl.b32 	%r10, %r9, 5;
	cvt.u64.u32 	%rd1, %r10;
	mul.lo.s64 	%rd2, %rd16, %rd1;
	shl.b32 	%r3, %r8, 5;
	setp.lt.s64 	%p1, %rd16, 1;
	mov.f32 	%f104, 0f00000000;
	@%p1 bra 	$L__BB0_3;
	cvt.u64.u32 	%rd17, %r3;
	cvt.u64.u32 	%rd18, %r2;
	cvt.u64.u32 	%rd19, %r1;
	mul.lo.s32 	%r11, %r1, 132;
	mov.u32 	%r12, _ZZ15shared_multiplyPfS_S_lE8a_shared;
	shl.b32 	%r13, %r2, 2;
	add.s32 	%r7, %r12, %r13;
	add.s32 	%r4, %r7, %r11;
	mov.u32 	%r14, _ZZ15shared_multiplyPfS_S_lE8b_shared;
	add.s32 	%r5, %r14, %r11;
	add.s32 	%r6, %r5, %r13;
	mad.lo.s64 	%rd20, %rd16, %rd18, %rd19;
	add.s64 	%rd21, %rd20, %rd17;
	shl.b64 	%rd22, %rd21, 2;
	cvta.to.global.u64 	%rd23, %rd14;
	add.s64 	%rd38, %rd23, %rd22;
	shl.b64 	%rd4, %rd16, 7;
	add.s64 	%rd24, %rd1, %rd18;
	mul.lo.s64 	%rd25, %rd16, %rd24;
	shl.b64 	%rd26, %rd25, 2;
	mul.wide.u32 	%rd27, %r1, 4;
	add.s64 	%rd28, %rd26, %rd27;
	cvta.to.global.u64 	%rd29, %rd13;
	add.s64 	%rd37, %rd29, %rd28;
	add.s64 	%rd6, %rd2, %rd16;
	mov.f32 	%f104, 0f00000000;
	mov.u64 	%rd39, %rd2;
$L__BB0_2:
	ld.global.f32 	%f6, [%rd37];
	st.shared.f32 	[%r4], %f6;
	ld.global.f32 	%f7, [%rd38];
	st.shared.f32 	[%r6], %f7;
	bar.sync 	0;
	ld.shared.f32 	%f8, [%r7];
	ld.shared.f32 	%f9, [%r5];
	fma.rn.f32 	%f10, %f8, %f9, %f104;
	ld.shared.f32 	%f11, [%r7+132];
	ld.shared.f32 	%f12, [%r5+4];
	fma.rn.f32 	%f13, %f11, %f12, %f10;
	ld.shared.f32 	%f14, [%r7+264];
	ld.shared.f32 	%f15, [%r5+8];
	fma.rn.f32 	%f16, %f14, %f15, %f13;
	ld.shared.f32 	%f17, [%r7+396];
	ld.shared.f32 	%f18, [%r5+12];
	fma.rn.f32 	%f19, %f17, %f18, %f16;
	ld.shared.f32 	%f20, [%r7+528];
	ld.shared.f32 	%f21, [%r5+16];
	fma.rn.f32 	%f22, %f20, %f21, %f19;
	ld.shared.f32 	%f23, [%r7+660];
	ld.shared.f32 	%f24, [%r5+20];
	fma.rn.f32 	%f25, %f23, %f24, %f22;
	ld.shared.f32 	%f26, [%r7+792];
	ld.shared.f32 	%f27, [%r5+24];
	fma.rn.f32 	%f28, %f26, %f27, %f25;
	ld.shared.f32 	%f29, [%r7+924];
	ld.shared.f32 	%f30, [%r5+28];
	fma.rn.f32 	%f31, %f29, %f30, %f28;
	ld.shared.f32 	%f32, [%r7+1056];
	ld.shared.f32 	%f33, [%r5+32];
	fma.rn.f32 	%f34, %f32, %f33, %f31;
	ld.shared.f32 	%f35, [%r7+1188];
	ld.shared.f32 	%f36, [%r5+36];
	fma.rn.f32 	%f37, %f35, %f36, %f34;
	ld.shared.f32 	%f38, [%r7+1320];
	ld.shared.f32 	%f39, [%r5+40];
	fma.rn.f32 	%f40, %f38, %f39, %f37;
	ld.shared.f32 	%f41, [%r7+1452];
	ld.shared.f32 	%f42, [%r5+44];
	fma.rn.f32 	%f43, %f41, %f42, %f40;
	ld.shared.f32 	%f44, [%r7+1584];
	ld.shared.f32 	%f45, [%r5+48];
	fma.rn.f32 	%f46, %f44, %f45, %f43;
	ld.shared.f32 	%f47, [%r7+1716];
	ld.shared.f32 	%f48, [%r5+52];
	fma.rn.f32 	%f49, %f47, %f48, %f46;
	ld.shared.f32 	%f50, [%r7+1848];
	ld.shared.f32 	%f51, [%r5+56];
	fma.rn.f32 	%f52, %f50, %f51, %f49;
	ld.shared.f32 	%f53, [%r7+1980];
	ld.shared.f32 	%f54, [%r5+60];
	fma.rn.f32 	%f55, %f53, %f54, %f52;
	ld.shared.f32 	%f56, [%r7+2112];
	ld.shared.f32 	%f57, [%r5+64];
	fma.rn.f32 	%f58, %f56, %f57, %f55;
	ld.shared.f32 	%f59, [%r7+2244];
	ld.shared.f32 	%f60, [%r5+68];
	fma.rn.f32 	%f61, %f59, %f60, %f58;
	ld.shared.f32 	%f62, [%r7+2376];
	ld.shared.f32 	%f63, [%r5+72];
	fma.rn.f32 	%f64, %f62, %f63, %f61;
	ld.shared.f32 	%f65, [%r7+2508];
	ld.shared.f32 	%f66, [%r5+76];
	fma.rn.f32 	%f67, %f65, %f66, %f64;
	ld.shared.f32 	%f68, [%r7+2640];
	ld.shared.f32 	%f69, [%r5+80];
	fma.rn.f32 	%f70, %f68, %f69, %f67;
	ld.shared.f32 	%f71, [%r7+2772];
	ld.shared.f32 	%f72, [%r5+84];
	fma.rn.f32 	%f73, %f71, %f72, %f70;
	ld.shared.f32 	%f74, [%r7+2904];
	ld.shared.f32 	%f75, [%r5+88];
	fma.rn.f32 	%f76, %f74, %f75, %f73;
	ld.shared.f32 	%f77, [%r7+3036];
	ld.shared.f32 	%f78, [%r5+92];
	fma.rn.f32 	%f79, %f77, %f78, %f76;
	ld.shared.f32 	%f80, [%r7+3168];
	ld.shared.f32 	%f81, [%r5+96];
	fma.rn.f32 	%f82, %f80, %f81, %f79;
	ld.shared.f32 	%f83, [%r7+3300];
	ld.shared.f32 	%f84, [%r5+100];
	fma.rn.f32 	%f85, %f83, %f84, %f82;
	ld.shared.f32 	%f86, [%r7+3432];
	ld.shared.f32 	%f87, [%r5+104];
	fma.rn.f32 	%f88, %f86, %f87, %f85;
	ld.shared.f32 	%f89, [%r7+3564];
	ld.shared.f32 	%f90, [%r5+108];
	fma.rn.f32 	%f91, %f89, %f90, %f88;
	ld.shared.f32 	%f92, [%r7+3696];
	ld.shared.f32 	%f93, [%r5+112];
	fma.rn.f32 	%f94, %f92, %f93, %f91;
	ld.shared.f32 	%f95, [%r7+3828];
	ld.shared.f32 	%f96, [%r5+116];
	fma.rn.f32 	%f97, %f95, %f96, %f94;
	ld.shared.f32 	%f98, [%r7+3960];
	ld.shared.f32 	%f99, [%r5+120];
	fma.rn.f32 	%f100, %f98, %f99, %f97;
	ld.shared.f32 	%f101, [%r7+4092];
	ld.shared.f32 	%f102, [%r5+124];
	fma.rn.f32 	%f104, %f101, %f102, %f100;
	bar.sync 	0;
	add.s64 	%rd39, %rd39, 32;
	add.s64 	%rd38, %rd38, %rd4;
	add.s64 	%rd37, %rd37, 128;
	setp.lt.s64 	%p2, %rd39, %rd6;
	@%p2 bra 	$L__BB0_2;
$L__BB0_3:
	cvta.to.global.u64 	%rd30, %rd15;
	cvt.u64.u32 	%rd31, %r2;
	add.s32 	%r15, %r3, %r1;
	cvt.u64.u32 	%rd32, %r15;
	add.s64 	%rd33, %rd2, %rd32;
	mad.lo.s64 	%rd34, %rd16, %rd31, %rd33;
	shl.b64 	%rd35, %rd34, 2;
	add.s64 	%rd36, %rd30, %rd35;
	st.global.f32 	[%rd36], %f104;
	ret;

}
	// .globl	_ZN3cub18CUB_300001_SM_10006detail11EmptyKernelIvEEvv
.visible .entry _ZN3cub18CUB_300001_SM_10006detail11EmptyKernelIvEEvv()
{


	ret;

}
	// .globl	_ZN3cub18CUB_300001_SM_10006detail8for_each13static_kernelINS2_12policy_hub_t12policy_500_tEmN6thrust24THRUST_300001_SM_1000_NS8cuda_cub20__uninitialized_fill7functorINS7_10device_ptrIfEEfEEEEvT0_T1_
.visible .entry _ZN3cub18CUB_300001_SM_10006detail8for_each13static_kernelINS2_12policy_hub_t12policy_500_tEmN6thrust24THRUST_300001_SM_1000_NS8cuda_cub20__uninitialized_fill7functorINS7_10device_ptrIfEEfEEEEvT0_T1_(
	.param .u64 _ZN3cub18CUB_300001_SM_10006detail8for_each13static_kernelINS2_12policy_hub_t12policy_500_tEmN6thrust24THRUST_300001_SM_1000_NS8cuda_cub20__uninitialized_fill7functorINS7_10device_ptrIfEEfEEEEvT0_T1__param_0,
	.param .align 8 .b8 _ZN3cub18CUB_300001_SM_10006detail8for_each13static_kernelINS2_12policy_hub_t12policy_500_tEmN6thrust24THRUST_300001_SM_1000_NS8cuda_cub20__uninitialized_fill7functorINS7_10device_ptrIfEEfEEEEvT0_T1__param_1[16]
)
.maxntid 256
{
	.reg .pred 	%p<4>;
	.reg .b16 	%rs<5>;
	.reg .b32 	%r<10>;
	.reg .b32 	%f<3>;
	.reg .b64 	%rd<16>;

	ld.param.f32 	%f2, [_ZN3cub18CUB_300001_SM_10006detail8for_each13static_kernelINS2_12policy_hub_t12policy_500_tEmN6thrust24THRUST_300001_SM_1000_NS8cuda_cub20__uninitialized_fill7functorINS7_10device_ptrIfEEfEEEEvT0_T1__param_1+8];
	ld.param.u64 	%rd4, [_ZN3cub18CUB_300001_SM_10006detail8for_each13static_kernelINS2_12policy_hub_t12policy_500_tEmN6thrust24THRUST_300001_SM_1000_NS8cuda_cub20__uninitialized_fill7functorINS7_10device_ptrIfEEfEEEEvT0_T1__param_1];
	ld.param.u64 	%rd5, [_ZN3cub18CUB_300001_SM_10006detail8for_each13static_kernelINS2_12policy_hub_t12policy_500_tEmN6thrust24THRUST_300001_SM_1000_NS8cuda_cub20__uninitialized_fill7functorINS7_10device_ptrIfEEfEEEEvT0_T1__param_0];
	mov.u32 	%r7, %ctaid.x;
	mul.wide.u32 	%rd1, %r7, 512;
	sub.s64 	%rd2, %rd5, %rd1;
	setp.lt.u64 	%p1, %rd2, 512;
	@%p1 bra 	$L__BB2_2;
	mov.u32 	%r9, %tid.x;
	cvta.to.global.u64 	%rd11, %rd4;
	cvt.u64.u32 	%rd12, %r9;
	add.s64 	%rd13, %rd1, %rd12;
	shl.b64 	%rd14, %rd13, 2;
	add.s64 	%rd15, %rd11, %rd14;
	st.global.f32 	[%rd15], %f2;
	st.global.f32 	[%rd15+1024], %f2;
	bra.uni 	$L__BB2_6;
$L__BB2_2:
	cvta.to.global.u64 	%rd6, %rd4;
	mov.u32 	%r1, %tid.x;
	cvt.u64.u32 	%rd7, %r1;
	setp.le.u64 	%p2, %rd2, %rd7;
	add.s64 	%rd8, %rd1, %rd7;
	shl.b64 	%rd9, %rd8, 2;
	add.s64 	%rd3, %rd6, %rd9;
	@%p2 bra 	$L__BB2_4;
	st.global.f32 	[%rd3], %f2;
$L__BB2_4:
	add.s32 	%r8, %r1, 256;
	cvt.u64.u32 	%rd10, %r8;
	setp.le.u64 	%p3, %rd2, %rd10;
	@%p3 bra 	$L__BB2_6;
	st.global.f32 	[%rd3+1024], %f2;
$L__BB2_6:
	ret;

}


// ===== COMPILED SASS (sm_100) =====

	.target	sm_100

	.elftype	@"ET_EXEC"


//--------------------- .note.nv.tkinfo           --------------------------
	.section	.note.nv.tkinfo,"",@"SHT_NOTE"
	.sectionflags	@"SHF_NOTE_NV_TKINFO"
	.tkinfo
        /*0018*/ 	.word	0x00000002
        /*0030*/ 	.string	""
        /*0030*/ 	.string	"ptxas"
        /*0030*/ 	.string	"Cuda compilation tools, release 13.0, V13.0.88"
        /*0030*/ 	.string	"Build cuda_13.0.r13.0/compiler.36424714_0"
        /*0030*/ 	.string	"-arch sm_100 -m 64 "



//--------------------- .note.nv.cuinfo           --------------------------
	.section	.note.nv.cuinfo,"",@"SHT_NOTE"
	.sectionflags	@"SHF_NOTE_NV_CUINFO"
        /*0018*/ 	.short	0x0002
        /*001a*/ 	.short	0x0064
        /*001c*/ 	.short	0x0082
	.zero		2


//--------------------- .nv.info                  --------------------------
	.section	.nv.info,"",@"SHT_CUDA_INFO"
	.align	4


	//----- nvinfo : EIATTR_REGCOUNT
	.align		4
        /*0000*/ 	.byte	0x04, 0x2f
        /*0002*/ 	.short	(.L_44 - .L_43)
	.align		4
.L_43:
        /*0004*/ 	.word	index@(_Z15shared_multiplyPfS_S_l)
        /*0008*/ 	.word	0x00000020


	//----- nvinfo : EIATTR_FRAME_SIZE
	.align		4
.L_44:
        /*000c*/ 	.byte	0x04, 0x11
        /*000e*/ 	.short	(.L_46 - .L_45)
	.align		4
.L_45:
        /*0010*/ 	.word	index@(_Z15shared_multiplyPfS_S_l)
        /*0014*/ 	.word	0x00000000


	//----- nvinfo : EIATTR_REGCOUNT
	.align		4
.L_46:
        /*0018*/ 	.byte	0x04, 0x2f
        /*001a*/ 	.short	(.L_48 - .L_47)
	.align		4
.L_47:
        /*001c*/ 	.word	index@(_ZN3cub18CUB_300001_SM_10006detail11EmptyKernelIvEEvv)
        /*0020*/ 	.word	0x00000004


	//----- nvinfo : EIATTR_FRAME_SIZE
	.align		4
.L_48:
        /*0024*/ 	.byte	0x04, 0x11
        /*0026*/ 	.short	(.L_50 - .L_49)
	.align		4
.L_49:
        /*0028*/ 	.word	index@(_ZN3cub18CUB_300001_SM_10006detail11EmptyKernelIvEEvv)
        /*002c*/ 	.word	0x00000000


	//----- nvinfo : EIATTR_REGCOUNT
	.align		4
.L_50:
        /*0030*/ 	.byte	0x04, 0x2f
        /*0032*/ 	.short	(.L_52 - .L_51)
	.align		4
.L_51:
        /*0034*/ 	.word	index@(_ZN3cub18CUB_300001_SM_10006detail8for_each13static_kernelINS2_12policy_hub_t12policy_500_tEmN6thrust24THRUST_300001_SM_1000_NS8cuda_cub20__uninitialized_fill7functorINS7_10device_ptrIfEEfEEEEvT0_T1_)
        /*0038*/ 	.word	0x00000008


	//----- nvinfo : EIATTR_FRAME_SIZE
	.align		4
.L_52:
        /*003c*/ 	.byte	0x04, 0x11
        /*003e*/ 	.short	(.L_54 - .L_53)
	.align		4
.L_53:
        /*0040*/ 	.word	index@(_ZN3cub18CUB_300001_SM_10006detail8for_each13static_kernelINS2_12policy_hub_t12policy_500_tEmN6thrust24THRUST_300001_SM_1000_NS8cuda_cub20__uninitialized_fill7functorINS7_10device_ptrIfEEfEEEEvT0_T1_)
        /*0044*/ 	.word	0x00000000


	//----- nvinfo : EIATTR_MIN_STACK_SIZE
	.align		4
.L_54:
        /*0048*/ 	.byte	0x04, 0x12
        /*004a*/ 	.short	(.L_56 - .L_55)
	.align		4
.L_55:
        /*004c*/ 	.word	index@(_ZN3cub18CUB_300001_SM_10006detail8for_each13static_kernelINS2_12policy_hub_t12policy_500_tEmN6thrust24THRUST_300001_SM_1000_NS8cuda_cub20__uninitialized_fill7functorINS7_10device_ptrIfEEfEEEEvT0_T1_)
        /*0050*/ 	.word	0x00000000


	//----- nvinfo : EIATTR_MIN_STACK_SIZE
	.align		4
.L_56:
        /*0054*/ 	.byte	0x04, 0x12
        /*0056*/ 	.short	(.L_58 - .L_57)
	.align		4
.L_57:
        /*0058*/ 	.word	index@(_ZN3cub18CUB_300001_SM_10006detail11EmptyKernelIvEEvv)
        /*005c*/ 	.word	0x00000000


	//----- nvinfo : EIATTR_MIN_STACK_SIZE
	.align		4
.L_58:
        /*0060*/ 	.byte	0x04, 0x12
        /*0062*/ 	.short	(.L_60 - .L_59)
	.align		4
.L_59:
        /*0064*/ 	.word	index@(_Z15shared_multiplyPfS_S_l)
        /*0068*/ 	.word	0x00000000
.L_60:


//--------------------- .nv.compat                --------------------------
	.section	.nv.compat,"",@"SHT_CUDA_COMPAT_INFO"
	.align	4
        /*0000*/ 	.byte	0x02, 0x09, 0x00, 0x00, 0x02, 0x02, 0x01, 0x00, 0x02, 0x05, 0x05, 0x00, 0x03, 0x07, 0x01, 0x01
        /*0010*/ 	.byte	0x02, 0x03, 0x00, 0x00, 0x02, 0x06, 0x01, 0x00, 0x04, 0x0b, 0x08, 0x00, 0x09, 0x00, 0x00, 0x00
        /*0020*/ 	.byte	0x00, 0x00, 0x00, 0x00


//--------------------- .nv.info._ZN3cub18CUB_300001_SM_10006detail8for_each13static_kernelINS2_12policy_hub_t12policy_500_tEmN6thrust24THRUST_300001_SM_1000_NS8cuda_cub20__uninitialized_fill7functorINS7_10device_ptrIfEEfEEEEvT0_T1_ --------------------------
	.section	.nv.info._ZN3cub18CUB_300001_SM_10006detail8for_each13static_kernelINS2_12policy_hub_t12policy_500_tEmN6thrust24THRUST_300001_SM_1000_NS8cuda_cub20__uninitialized_fill7functorINS7_10device_ptrIfEEfEEEEvT0_T1_,"",@"SHT_CUDA_INFO"
	.sectionflags	@""
	.align	4


	//----- nvinfo : EIATTR_CUDA_API_VERSION
	.align		4
        /*0000*/ 	.byte	0x04, 0x37
        /*0002*/ 	.short	(.L_62 - .L_61)
.L_61:
        /*0004*/ 	.word	0x00000082


	//----- nvinfo : EIATTR_KPARAM_INFO
	.align		4
.L_62:
        /*0008*/ 	.byte	0x04, 0x17
        /*000a*/ 	.short	(.L_64 - .L_63)
.L_63:
        /*000c*/ 	.word	0x00000000
        /*0010*/ 	.short	0x0001
        /*0012*/ 	.short	0x0008
        /*0014*/ 	.byte	0x00, 0xf0, 0x41, 0x00


	//----- nvinfo : EIATTR_KPARAM_INFO
	.align		4
.L_64:
        /*0018*/ 	.byte	0x04, 0x17
        /*001a*/ 	.short	(.L_66 - .L_65)
.L_65:
        /*001c*/ 	.word	0x00000000
        /*0020*/ 	.short	0x0000
        /*0022*/ 	.short	0x0000
        /*0024*/ 	.byte	0x00, 0xf0, 0x21, 0x00


	//----- nvinfo : EIATTR_SPARSE_MMA_MASK
	.align		4
.L_66:
        /*0028*/ 	.byte	0x03, 0x50
        /*002a*/ 	.short	0x0000


	//----- nvinfo : EIATTR_MAXREG_COUNT
	.align		4
        /*002c*/ 	.byte	0x03, 0x1b
        /*002e*/ 	.short	0x00ff


	//----- nvinfo : EIATTR_MERCURY_ISA_VERSION
	.align		4
        /*0030*/ 	.byte	0x03, 0x5f
        /*0032*/ 	.short	0x0101


	//----- nvinfo : EIATTR_VRC_CTA_INIT_COUNT
	.align		4
        /*0034*/ 	.byte	0x02, 0x4a
	.zero		1
	.zero		1


	//----- nvinfo : EIATTR_EXIT_INSTR_OFFSETS
	.align		4
        /*0038*/ 	.byte	0x04, 0x1c
        /*003a*/ 	.short	(.L_68 - .L_67)


	//   ....[0]....
.L_67:
        /*003c*/ 	.word	0x00000130


	//   ....[1]....
        /*0040*/ 	.word	0x00000230


	//   ....[2]....
        /*0044*/ 	.word	0x00000260


	//----- nvinfo : EIATTR_MAX_THREADS
	.align		4
.L_68:
        /*0048*/ 	.byte	0x04, 0x05
        /*004a*/ 	.short	(.L_70 - .L_69)
.L_69:
        /*004c*/ 	.word	0x00000100
        /*0050*/ 	.word	0x00000001
        /*0054*/ 	.word	0x00000001


	//----- nvinfo : EIATTR_CBANK_PARAM_SIZE
	.align		4
.L_70:
        /*0058*/ 	.byte	0x03, 0x19
        /*005a*/ 	.short	0x0018


	//----- nvinfo : EIATTR_PARAM_CBANK
	.align		4
        /*005c*/ 	.byte	0x04, 0x0a
        /*005e*/ 	.short	(.L_72 - .L_71)
	.align		4
.L_71:
        /*0060*/ 	.word	index@(.nv.constant0._ZN3cub18CUB_300001_SM_10006detail8for_each13static_kernelINS2_12policy_hub_t12policy_500_tEmN6thrust24THRUST_300001_SM_1000_NS8cuda_cub20__uninitialized_fill7functorINS7_10device_ptrIfEEfEEEEvT0_T1_)
        /*0064*/ 	.short	0x0380
        /*0066*/ 	.short	0x0018


	//----- nvinfo : EIATTR_SW_WAR
	.align		4
.L_72:
        /*0068*/ 	.byte	0x04, 0x36
        /*006a*/ 	.short	(.L_74 - .L_73)
.L_73:
        /*006c*/ 	.word	0x00000008
.L_74:


//--------------------- .nv.info._ZN3cub18CUB_300001_SM_10006detail11EmptyKernelIvEEvv --------------------------
	.section	.nv.info._ZN3cub18CUB_300001_SM_10006detail11EmptyKernelIvEEvv,"",@"SHT_CUDA_INFO"
	.sectionflags	@""
	.align	4


	//----- nvinfo : EIATTR_CUDA_API_VERSION
	.align		4
        /*0000*/ 	.byte	0x04, 0x37
        /*0002*/ 	.short	(.L_76 - .L_75)
.L_75:
        /*0004*/ 	.word	0x00000082


	//----- nvinfo : EIATTR_SPARSE_MMA_MASK
	.align		4
.L_76:
        /*0008*/ 	.byte	0x03, 0x50
        /*000a*/ 	.short	0x0000


	//----- nvinfo : EIATTR_MAXREG_COUNT
	.align		4
        /*000c*/ 	.byte	0x03, 0x1b
        /*000e*/ 	.short	0x00ff


	//----- nvinfo : EIATTR_MERCURY_ISA_VERSION
	.align		4
        /*0010*/ 	.byte	0x03, 0x5f
        /*0012*/ 	.short	0x0101


	//----- nvinfo : EIATTR_VRC_CTA_INIT_COUNT
	.align		4
        /*0014*/ 	.byte	0x02, 0x4a
	.zero		1
	.zero		1


	//----- nvinfo : EIATTR_EXIT_INSTR_OFFSETS
	.align		4
        /*0018*/ 	.byte	0x04, 0x1c
        /*001a*/ 	.short	(.L_78 - .L_77)


	//   ....[0]....
.L_77:
        /*001c*/ 	.word	0x00000010


	//----- nvinfo : EIATTR_SW_WAR
	.align		4
.L_78:
        /*0020*/ 	.byte	0x04, 0x36
        /*0022*/ 	.short	(.L_80 - .L_79)
.L_79:
        /*0024*/ 	.word	0x00000008
.L_80:


//--------------------- .nv.info._Z15shared_multiplyPfS_S_l --------------------------
	.section	.nv.info._Z15shared_multiplyPfS_S_l,"",@"SHT_CUDA_INFO"
	.sectionflags	@""
	.align	4


	//----- nvinfo : EIATTR_CUDA_API_VERSION
	.align		4
        /*0000*/ 	.byte	0x04, 0x37
        /*0002*/ 	.short	(.L_82 - .L_81)
.L_81:
        /*0004*/ 	.word	0x00000082


	//----- nvinfo : EIATTR_KPARAM_INFO
	.align		4
.L_82:
        /*0008*/ 	.byte	0x04, 0x17
        /*000a*/ 	.short	(.L_84 - .L_83)
.L_83:
        /*000c*/ 	.word	0x00000000
        /*0010*/ 	.short	0x0003
        /*0012*/ 	.short	0x0018
        /*0014*/ 	.byte	0x00, 0xf0, 0x21, 0x00


	//----- nvinfo : EIATTR_KPARAM_INFO
	.align		4
.L_84:
        /*0018*/ 	.byte	0x04, 0x17
        /*001a*/ 	.short	(.L_86 - .L_85)
.L_85:
        /*001c*/ 	.word	0x00000000
        /*0020*/ 	.short	0x0002
        /*0022*/ 	.short	0x0010
        /*0024*/ 	.byte	0x00, 0xf5, 0x21, 0x00


	//----- nvinfo : EIATTR_KPARAM_INFO
	.align		4
.L_86:
        /*0028*/ 	.byte	0x04, 0x17
        /*002a*/ 	.short	(.L_88 - .L_87)
.L_87:
        /*002c*/ 	.word	0x00000000
        /*0030*/ 	.short	0x0001
        /*0032*/ 	.short	0x0008
        /*0034*/ 	.byte	0x00, 0xf5, 0x21, 0x00


	//----- nvinfo : EIATTR_KPARAM_INFO
	.align		4
.L_88:
        /*0038*/ 	.byte	0x04, 0x17
        /*003a*/ 	.short	(.L_90 - .L_89)
.L_89:
        /*003c*/ 	.word	0x00000000
        /*0040*/ 	.short	0x0000
        /*0042*/ 	.short	0x0000
        /*0044*/ 	.byte	0x00, 0xf5, 0x21, 0x00


	//----- nvinfo : EIATTR_SPARSE_MMA_MASK
	.align		4
.L_90:
        /*0048*/ 	.byte	0x03, 0x50
        /*004a*/ 	.short	0x0000


	//----- nvinfo : EIATTR_MAXREG_COUNT
	.align		4
        /*004c*/ 	.byte	0x03, 0x1b
        /*004e*/ 	.short	0x00ff


	//----- nvinfo : EIATTR_NUM_BARRIERS
	.align		4
        /*0050*/ 	.byte	0x02, 0x4c
        /*0052*/ 	.byte	0x01
	.zero		1


	//----- nvinfo : EIATTR_MERCURY_ISA_VERSION
	.align		4
        /*0054*/ 	.byte	0x03, 0x5f
        /*0056*/ 	.short	0x0101


	//----- nvinfo : EIATTR_VRC_CTA_INIT_COUNT
	.align		4
        /*0058*/ 	.byte	0x02, 0x4a
	.zero		1
	.zero		1


	//----- nvinfo : EIATTR_EXIT_INSTR_OFFSETS
	.align		4
        /*005c*/ 	.byte	0x04, 0x1c
        /*005e*/ 	.short	(.L_92 - .L_91)


	//   ....[0]....
.L_91:
        /*0060*/ 	.word	0x00000ad0


	//----- nvinfo : EIATTR_CBANK_PARAM_SIZE
	.align		4
.L_92:
        /*0064*/ 	.byte	0x03, 0x19
        /*0066*/ 	.short	0x0020


	//----- nvinfo : EIATTR_PARAM_CBANK
	.align		4
        /*0068*/ 	.byte	0x04, 0x0a
        /*006a*/ 	.short	(.L_94 - .L_93)
	.align		4
.L_93:
        /*006c*/ 	.word	index@(.nv.constant0._Z15shared_multiplyPfS_S_l)
        /*0070*/ 	.short	0x0380
        /*0072*/ 	.short	0x0020


	//----- nvinfo : EIATTR_SW_WAR
	.align		4
.L_94:
        /*0074*/ 	.byte	0x04, 0x36
        /*0076*/ 	.short	(.L_96 - .L_95)
.L_95:
        /*0078*/ 	.word	0x00000008
.L_96:


//--------------------- .nv.callgraph             --------------------------
	.section	.nv.callgraph,"",@"SHT_CUDA_CALLGRAPH"
	.align	4
	.sectionentsize	8
	.align		4
        /*0000*/ 	.word	0x00000000
	.align		4
        /*0004*/ 	.word	0xffffffff
	.align		4
        /*0008*/ 	.word	0x00000000
	.align		4
        /*000c*/ 	.word	0xfffffffe
	.align		4
        /*0010*/ 	.word	0x00000000
	.align		4
        /*0014*/ 	.word	0xfffffffd
	.align		4
        /*0018*/ 	.word	0x00000000
	.align		4
        /*001c*/ 	.word	0xfffffffc


//--------------------- .nv.constant4             --------------------------
	.section	.nv.constant4,"a",@progbits
	.align	8
	.align		8
.nv.constant4:
        /*0000*/ 	.dword	_ZN34_INTERNAL_de172bb2_4_k_cu_ad13604a4cuda3std3__45__cpo5beginE
	.align		8
        /*0008*/ 	.dword	_ZN34_INTERNAL_de172bb2_4_k_cu_ad13604a4cuda3std3__45__cpo3endE
	.align		8
        /*0010*/ 	.dword	_ZN34_INTERNAL_de172bb2_4_k_cu_ad13604a4cuda3std3__45__cpo6cbeginE
	.align		8
        /*0018*/ 	.dword	_ZN34_INTERNAL_de172bb2_4_k_cu_ad13604a4cuda3std3__45__cpo4cendE
	.align		8
        /*0020*/ 	.dword	_ZN34_INTERNAL_de172bb2_4_k_cu_ad13604a4cuda3std3__45__cpo6rbeginE
	.align		8
        /*0028*/ 	.dword	_ZN34_INTERNAL_de172bb2_4_k_cu_ad13604a4cuda3std3__45__cpo4rendE
	.align		8
        /*0030*/ 	.dword	_ZN34_INTERNAL_de172bb2_4_k_cu_ad13604a4cuda3std3__45__cpo7crbeginE
	.align		8
        /*0038*/ 	.dword	_ZN34_INTERNAL_de172bb2_4_k_cu_ad13604a4cuda3std3__45__cpo5crendE
	.align		8
        /*0040*/ 	.dword	_ZN34_INTERNAL_de172bb2_4_k_cu_ad13604a4cuda3std3__436_GLOBAL__N__de172bb2_4_k_cu_ad13604a6ignoreE
	.align		8
        /*0048*/ 	.dword	_ZN34_INTERNAL_de172bb2_4_k_cu_ad13604a4cuda3std3__419piecewise_constructE
	.align		8
        /*0050*/ 	.dword	_ZN34_INTERNAL_de172bb2_4_k_cu_ad13604a4cuda3std3__48in_placeE
	.align		8
        /*0058*/ 	.dword	_ZN34_INTERNAL_de172bb2_4_k_cu_ad13604a4cuda3std3__420unreachable_sentinelE
	.align		8
        /*0060*/ 	.dword	_ZN34_INTERNAL_de172bb2_4_k_cu_ad13604a4cuda3std3__47nulloptE
	.align		8
        /*0068*/ 	.dword	_ZN34_INTERNAL_de172bb2_4_k_cu_ad13604a4cuda3std3__48unexpectE
	.align		8
        /*0070*/ 	.dword	_ZN34_INTERNAL_de172bb2_4_k_cu_ad13604a4cuda3std6ranges3__45__cpo4swapE
	.align		8
        /*0078*/ 	.dword	_ZN34_INTERNAL_de172bb2_4_k_cu_ad13604a4cuda3std6ranges3__45__cpo9iter_moveE
	.align		8
        /*0080*/ 	.dword	_ZN34_INTERNAL_de172bb2_4_k_cu_ad13604a4cuda3std6ranges3__45__cpo5beginE
	.align		8
        /*0088*/ 	.dword	_ZN34_INTERNAL_de172bb2_4_k_cu_ad13604a4cuda3std6ranges3__45__cpo3endE
	.align		8
        /*0090*/ 	.dword	_ZN34_INTERNAL_de172bb2_4_k_cu_ad13604a4cuda3std6ranges3__45__cpo6cbeginE
	.align		8
        /*0098*/ 	.dword	_ZN34_INTERNAL_de172bb2_4_k_cu_ad13604a4cuda3std6ranges3__45__cpo4cendE
	.align		8
        /*00a0*/ 	.dword	_ZN34_INTERNAL_de172bb2_4_k_cu_ad13604a4cuda3std6ranges3__45__cpo7advanceE
	.align		8
        /*00a8*/ 	.dword	_ZN34_INTERNAL_de172bb2_4_k_cu_ad13604a4cuda3std6ranges3__45__cpo9iter_swapE
	.align		8
        /*00b0*/ 	.dword	_ZN34_INTERNAL_de172bb2_4_k_cu_ad13604a4cuda3std6ranges3__45__cpo4nextE
	.align		8
        /*00b8*/ 	.dword	_ZN34_INTERNAL_de172bb2_4_k_cu_ad13604a4cuda3std6ranges3__45__cpo4prevE
	.align		8
        /*00c0*/ 	.dword	_ZN34_INTERNAL_de172bb2_4_k_cu_ad13604a4cuda3std6ranges3__45__cpo4dataE
	.align		8
        /*00c8*/ 	.dword	_ZN34_INTERNAL_de172bb2_4_k_cu_ad13604a4cuda3std6ranges3__45__cpo5cdataE
	.align		8
        /*00d0*/ 	.dword	_ZN34_INTERNAL_de172bb2_4_k_cu_ad13604a4cuda3std6ranges3__45__cpo4sizeE
	.align		8
        /*00d8*/ 	.dword	_ZN34_INTERNAL_de172bb2_4_k_cu_ad13604a4cuda3std6ranges3__45__cpo5ssizeE
	.align		8
        /*00e0*/ 	.dword	_ZN34_INTERNAL_de172bb2_4_k_cu_ad13604a4cuda3std6ranges3__45__cpo8distanceE
	.align		8
        /*00e8*/ 	.dword	_ZN34_INTERNAL_de172bb2_4_k_cu_ad13604a6thrust24THRUST_300001_SM_1000_NS8cuda_cub3parE
	.align		8
        /*00f0*/ 	.dword	_ZN34_INTERNAL_de172bb2_4_k_cu_ad13604a6thrust24THRUST_300001_SM_1000_NS8cuda_cub10par_nosyncE
	.align		8
        /*00f8*/ 	.dword	_ZN34_INTERNAL_de172bb2_4_k_cu_ad13604a6thrust24THRUST_300001_SM_1000_NS6system6detail10sequential3seqE
	.align		8
        /*0100*/ 	.dword	_ZN34_INTERNAL_de172bb2_4_k_cu_ad13604a6thrust24THRUST_300001_SM_1000_NS12placeholders2_1E
	.align		8
        /*0108*/ 	.dword	_ZN34_INTERNAL_de172bb2_4_k_cu_ad13604a6thrust24THRUST_300001_SM_1000_NS12placeholders2_2E
	.align		8
        /*0110*/ 	.dword	_ZN34_INTERNAL_de172bb2_4_k_cu_ad13604a6thrust24THRUST_300001_SM_1000_NS12placeholders2_3E
	.align		8
        /*0118*/ 	.dword	_ZN34_INTERNAL_de172bb2_4_k_cu_ad13604a6thrust24THRUST_300001_SM_1000_NS12placeholders2_4E
	.align		8
        /*0120*/ 	.dword	_ZN34_INTERNAL_de172bb2_4_k_cu_ad13604a6thrust24THRUST_300001_SM_1000_NS12placeholders2_5E
	.align		8
        /*0128*/ 	.dword	_ZN34_INTERNAL_de172bb2_4_k_cu_ad13604a6thrust24THRUST_300001_SM_1000_NS12placeholders2_6E
	.align		8
        /*0130*/ 	.dword	_ZN34_INTERNAL_de172bb2_4_k_cu_ad13604a6thrust24THRUST_300001_SM_1000_NS12placeholders2_7E
	.align		8
        /*0138*/ 	.dword	_ZN34_INTERNAL_de172bb2_4_k_cu_ad13604a6thrust24THRUST_300001_SM_1000_NS12placeholders2_8E
	.align		8
        /*0140*/ 	.dword	_ZN34_INTERNAL_de172bb2_4_k_cu_ad13604a6thrust24THRUST_300001_SM_1000_NS12placeholders2_9E
	.align		8
        /*0148*/ 	.dword	_ZN34_INTERNAL_de172bb2_4_k_cu_ad13604a6thrust24THRUST_300001_SM_1000_NS12placeholders3_10E
	.align		8
        /*0150*/ 	.dword	_ZN34_INTERNAL_de172bb2_4_k_cu_ad13604a6thrust24THRUST_300001_SM_1000_NS3seqE


//--------------------- .text._ZN3cub18CUB_300001_SM_10006detail8for_each13static_kernelINS2_12policy_hub_t12policy_500_tEmN6thrust24THRUST_300001_SM_1000_NS8cuda_cub20__uninitialized_fill7functorINS7_10device_ptrIfEEfEEEEvT0_T1_ --------------------------
	.section	.text._ZN3cub18CUB_300001_SM_10006detail8for_each13static_kernelINS2_12policy_hub_t12policy_500_tEmN6thrust24THRUST_300001_SM_1000_NS8cuda_cub20__uninitialized_fill7functorINS7_10device_ptrIfEEfEEEEvT0_T1_,"ax",@progbits
	.align	128
        .global         _ZN3cub18CUB_300001_SM_10006detail8for_each13static_kernelINS2_12policy_hub_t12policy_500_tEmN6thrust24THRUST_300001_SM_1000_NS8cuda_cub20__uninitialized_fill7functorINS7_10device_ptrIfEEfEEEEvT0_T1_
        .type           _ZN3cub18CUB_300001_SM_10006detail8for_each13static_kernelINS2_12policy_hub_t12policy_500_tEmN6thrust24THRUST_300001_SM_1000_NS8cuda_cub20__uninitialized_fill7functorINS7_10device_ptrIfEEfEEEEvT0_T1_,@function
        .size           _ZN3cub18CUB_300001_SM_10006detail8for_each13static_kernelINS2_12policy_hub_t12policy_500_tEmN6thrust24THRUST_300001_SM_1000_NS8cuda_cub20__uninitialized_fill7functorINS7_10device_ptrIfEEfEEEEvT0_T1_,(.L_x_6 - _ZN3cub18CUB_300001_SM_10006detail8for_each13static_kernelINS2_12policy_hub_t12policy_500_tEmN6thrust24THRUST_300001_SM_1000_NS8cuda_cub20__uninitialized_fill7functorINS7_10device_ptrIfEEfEEEEvT0_T1_)
        .other          _ZN3cub18CUB_300001_SM_10006detail8for_each13static_kernelINS2_12policy_hub_t12policy_500_tEmN6thrust24THRUST_300001_SM_1000_NS8cuda_cub20__uninitialized_fill7functorINS7_10device_ptrIfEEfEEEEvT0_T1_,@"STO_CUDA_ENTRY STV_DEFAULT"
_ZN3cub18CUB_300001_SM_10006detail8for_each13static_kernelINS2_12policy_hub_t12policy_500_tEmN6thrust24THRUST_300001_SM_1000_NS8cuda_cub20__uninitialized_fill7functorINS7_10device_ptrIfEEfEEEEvT0_T1_:
.text._ZN3cub18CUB_300001_SM_10006detail8for_each13static_kernelINS2_12policy_hub_t12policy_500_tEmN6thrust24THRUST_300001_SM_1000_NS8cuda_cub20__uninitialized_fill7functorINS7_10device_ptrIfEEfEEEEvT0_T1_:
[----:B------:R-:W-:Y:S08]  /*0000*/  LDC R1, c[0x0][0x37c] ;  /* 0x0000df00ff017b82 */ /* 0x000ff00000000800 */
[----:B------:R-:W0:Y:S01]  /*0010*/  S2UR UR4, SR_CTAID.X ;  /* 0x00000000000479c3 */ /* 0x000e220000002500 */
[----:B------:R-:W1:Y:S01]  /*0020*/  LDCU.64 UR6, c[0x0][0x380] ;  /* 0x00007000ff0677ac */ /* 0x000e620008000a00 */
[----:B------:R-:W2:Y:S01]  /*0030*/  LDCU.64 UR8, c[0x0][0x358] ;  /* 0x00006b00ff0877ac */ /* 0x000ea20008000a00 */
[----:B0-----:R-:W-:-:S04]  /*0040*/  UIMAD.WIDE.U32 UR4, UR4, 0x200, URZ ;  /* 0x00000200040478a5 */ /* 0x001fc8000f8e00ff */
[----:B-1----:R-:W-:-:S04]  /*0050*/  UIADD3 UR6, UP0, UPT, -UR4, UR6, URZ ;  /* 0x0000000604067290 */ /* 0x002fc8000ff1e1ff */
[----:B------:R-:W-:Y:S02]  /*0060*/  UIADD3.X UR7, UPT, UPT, ~UR5, UR7, URZ, UP0, !UPT ;  /* 0x0000000705077290 */ /* 0x000fe400087fe5ff */
[----:B------:R-:W-:-:S04]  /*0070*/  UISETP.GE.U32.AND UP0, UPT, UR6, 0x200, UPT ;  /* 0x000002000600788c */ /* 0x000fc8000bf06070 */
[----:B------:R-:W-:-:S09]  /*0080*/  UISETP.GE.U32.AND.EX UP0, UPT, UR7, URZ, UPT, UP0 ;  /* 0x000000ff0700728c */ /* 0x000fd2000bf06100 */
[----:B--2---:R-:W-:Y:S05]  /*0090*/  BRA.U !UP0, `(.L_x_0) ;  /* 0x0000000108287547 */ /* 0x004fea000b800000 */
[----:B------:R-:W0:Y:S01]  /*00a0*/  S2R R0, SR_TID.X ;  /* 0x0000000000007919 */ /* 0x000e220000002100 */
[----:B------:R-:W1:Y:S01]  /*00b0*/  LDCU.64 UR6, c[0x0][0x388] ;  /* 0x00007100ff0677ac */ /* 0x000e620008000a00 */
[----:B------:R-:W2:Y:S01]  /*00c0*/  LDC R5, c[0x0][0x390] ;  /* 0x0000e400ff057b82 */ /* 0x000ea20000000800 */
[----:B0-----:R-:W-:-:S05]  /*00d0*/  IADD3 R0, P0, PT, R0, UR4, RZ ;  /* 0x0000000400007c10 */ /* 0x001fca000ff1e0ff */
[----:B------:R-:W-:Y:S01]  /*00e0*/  IMAD.X R3, RZ, RZ, UR5, P0 ;  /* 0x00000005ff037e24 */ /* 0x000fe200080e06ff */
[----:B-1----:R-:W-:-:S04]  /*00f0*/  LEA R2, P0, R0, UR6, 0x2 ;  /* 0x0000000600027c11 */ /* 0x002fc8000f8010ff */
[----:B------:R-:W-:-:S05]  /*0100*/  LEA.HI.X R3, R0, UR7, R3, 0x2, P0 ;  /* 0x0000000700037c11 */ /* 0x000fca00080f1403 */
[----:B--2---:R-:W-:Y:S04]  /*0110*/  STG.E desc[UR8][R2.64], R5 ;  /* 0x0000000502007986 */ /* 0x004fe8000c101908 */
[----:B------:R-:W-:Y:S01]  /*0120*/  STG.E desc[UR8][R2.64+0x400], R5 ;  /* 0x0004000502007986 */ /* 0x000fe2000c101908 */
[----:B------:R-:W-:Y:S05]  /*0130*/  EXIT ;  /* 0x000000000000794d */ /* 0x000fea0003800000 */
.L_x_0:
[----:B------:R-:W0:Y:S01]  /*0140*/  S2R R0, SR_TID.X ;  /* 0x0000000000007919 */ /* 0x000e220000002100 */
[----:B------:R-:W-:Y:S01]  /*0150*/  IMAD.U32 R2, RZ, RZ, UR7 ;  /* 0x00000007ff027e24 */ /* 0x000fe2000f8e00ff */
[----:B------:R-:W1:Y:S01]  /*0160*/  LDCU.64 UR10, c[0x0][0x388] ;  /* 0x00007100ff0a77ac */ /* 0x000e620008000a00 */
[----:B------:R-:W-:Y:S01]  /*0170*/  IMAD.U32 R4, RZ, RZ, UR7 ;  /* 0x00000007ff047e24 */ /* 0x000fe2000f8e00ff */
[----:B0-----:R-:W-:-:S04]  /*0180*/  ISETP.LT.U32.AND P0, PT, R0, UR6, PT ;  /* 0x0000000600007c0c */ /* 0x001fc8000bf01070 */
[----:B------:R-:W-:Y:S01]  /*0190*/  ISETP.GT.U32.AND.EX P0, PT, R2, RZ, PT, P0 ;  /* 0x000000ff0200720c */ /* 0x000fe20003f04100 */
[C---:B------:R-:W-:Y:S01]  /*01a0*/  VIADD R2, R0.reuse, 0x100 ;  /* 0x0000010000027836 */ /* 0x040fe20000000000 */
[----:B------:R-:W-:-:S04]  /*01b0*/  IADD3 R0, P2, PT, R0, UR4, RZ ;  /* 0x0000000400007c10 */ /* 0x000fc8000ff5e0ff */
[----:B------:R-:W-:Y:S01]  /*01c0*/  ISETP.LT.U32.AND P1, PT, R2, UR6, PT ;  /* 0x0000000602007c0c */ /* 0x000fe2000bf21070 */
[----:B------:R-:W-:Y:S01]  /*01d0*/  IMAD.X R3, RZ, RZ, UR5, P2 ;  /* 0x00000005ff037e24 */ /* 0x000fe200090e06ff */
[----:B-1----:R-:W-:Y:S02]  /*01e0*/  LEA R2, P2, R0, UR10, 0x2 ;  /* 0x0000000a00027c11 */ /* 0x002fe4000f8410ff */
[----:B------:R-:W-:Y:S02]  /*01f0*/  ISETP.GT.U32.AND.EX P1, PT, R4, RZ, PT, P1 ;  /* 0x000000ff0400720c */ /* 0x000fe40003f24110 */
[----:B------:R-:W-:Y:S01]  /*0200*/  LEA.HI.X R3, R0, UR11, R3, 0x2, P2 ;  /* 0x0000000b00037c11 */ /* 0x000fe200090f1403 */
[----:B------:R-:W0:Y:S04]  /*0210*/  @P0 LDC R5, c[0x0][0x390] ;  /* 0x0000e400ff050b82 */ /* 0x000e280000000800 */
[----:B0-----:R0:W-:Y:S06]  /*0220*/  @P0 STG.E desc[UR8][R2.64], R5 ;  /* 0x0000000502000986 */ /* 0x0011ec000c101908 */
[----:B------:R-:W-:Y:S05]  /*0230*/  @!P1 EXIT ;  /* 0x000000000000994d */ /* 0x000fea0003800000 */
[----:B0-----:R-:W0:Y:S02]  /*0240*/  LDC R5, c[0x0][0x390] ;  /* 0x0000e400ff057b82 */ /* 0x001e240000000800 */
[----:B0-----:R-:W-:Y:S01]  /*0250*/  STG.E desc[UR8][R2.64+0x400], R5 ;  /* 0x0004000502007986 */ /* 0x001fe2000c101908 */
[----:B------:R-:W-:Y:S05]  /*0260*/  EXIT ;  /* 0x000000000000794d */ /* 0x000fea0003800000 */
.L_x_1:
[----:B------:R-:W-:-:S00]  /*0270*/  BRA `(.L_x_1) ;  /* 0xfffffffc00fc7947 */ /* 0x000fc0000383ffff */
[----:B------:R-:W-:-:S00]  /*0280*/  NOP ;  /* 0x0000000000007918 */ /* 0x000fc00000000000 */
[----:B------:R-:W-:-:S00]  /*0290*/  NOP ;  /* 0x0000000000007918 */ /* 0x000fc00000000000 */
[----:B------:R-:W-:-:S00]  /*02a0*/  NOP ;  /* 0x0000000000007918 */ /* 0x000fc00000000000 */
[----:B------:R-:W-:-:S00]  /*02b0*/  NOP ;  /* 0x0000000000007918 */ /* 0x000fc00000000000 */
[----:B------:R-:W-:-:S00]  /*02c0*/  NOP ;  /* 0x0000000000007918 */ /* 0x000fc00000000000 */
[----:B------:R-:W-:-:S00]  /*02d0*/  NOP ;  /* 0x0000000000007918 */ /* 0x000fc00000000000 */
[----:B------:R-:W-:-:S00]  /*02e0*/  NOP ;  /* 0x0000000000007918 */ /* 0x000fc00000000000 */
[----:B------:R-:W-:-:S00]  /*02f0*/  NOP ;  /* 0x0000000000007918 */ /* 0x000fc00000000000 */
.L_x_6:


//--------------------- .text._ZN3cub18CUB_300001_SM_10006detail11EmptyKernelIvEEvv --------------------------
	.section	.text._ZN3cub18CUB_300001_SM_10006detail11EmptyKernelIvEEvv,"ax",@progbits
	.align	128
        .global         _ZN3cub18CUB_300001_SM_10006detail11EmptyKernelIvEEvv
        .type           _ZN3cub18CUB_300001_SM_10006detail11EmptyKernelIvEEvv,@function
        .size           _ZN3cub18CUB_300001_SM_10006detail11EmptyKernelIvEEvv,(.L_x_7 - _ZN3cub18CUB_300001_SM_10006detail11EmptyKernelIvEEvv)
        .other          _ZN3cub18CUB_300001_SM_10006detail11EmptyKernelIvEEvv,@"STO_CUDA_ENTRY STV_DEFAULT"
_ZN3cub18CUB_300001_SM_10006detail11EmptyKernelIvEEvv:
.text._ZN3cub18CUB_300001_SM_10006detail11EmptyKernelIvEEvv:
[----:B------:R-:W-:Y:S01]  /*0000*/  LDC R1, c[0x0][0x37c] ;  /* 0x0000df00ff017b82 */ /* 0x000fe20000000800 */
[----:B------:R-:W-:Y:S05]  /*0010*/  EXIT ;  /* 0x000000000000794d */ /* 0x000fea0003800000 */
.L_x_2:
        /* <DEDUP_REMOVED lines=14> */
.L_x_7:


//--------------------- .text._Z15shared_multiplyPfS_S_l --------------------------
	.section	.text._Z15shared_multiplyPfS_S_l,"ax",@progbits
	.align	128
        .global         _Z15shared_multiplyPfS_S_l
        .type           _Z15shared_multiplyPfS_S_l,@function
        .size           _Z15shared_multiplyPfS_S_l,(.L_x_8 - _Z15shared_multiplyPfS_S_l)
        .other          _Z15shared_multiplyPfS_S_l,@"STO_CUDA_ENTRY STV_DEFAULT"
_Z15shared_multiplyPfS_S_l:
.text._Z15shared_multiplyPfS_S_l:
[----:B------:R-:W-:Y:S08]  /*0000*/  LDC R1, c[0x0][0x37c] ;  /* 0x0000df00ff017b82 */ /* 0x000ff00000000800 */
[----:B------:R-:W0:Y:S01]  /*0010*/  LDC.64 R6, c[0x0][0x398] ;  /* 0x0000e600ff067b82 */ /* 0x000e220000000a00 */
[----:B------:R-:W1:Y:S01]  /*0020*/  S2R R4, SR_TID.X ;  /* 0x0000000000047919 */ /* 0x000e620000002100 */
[----:B------:R-:W2:Y:S01]  /*0030*/  LDCU.64 UR6, c[0x0][0x358] ;  /* 0x00006b00ff0677ac */ /* 0x000ea20008000a00 */
[----:B------:R-:W-:Y:S01]  /*0040*/  HFMA2 R10, -RZ, RZ, 0, 0 ;  /* 0x00000000ff0a7431 */ /* 0x000fe200000001ff */
[----:B------:R-:W3:Y:S04]  /*0050*/  S2R R11, SR_TID.Y ;  /* 0x00000000000b7919 */ /* 0x000ee80000002200 */
[----:B------:R-:W4:Y:S08]  /*0060*/  S2UR UR4, SR_CTAID.Y ;  /* 0x00000000000479c3 */ /* 0x000f300000002600 */
[----:B------:R-:W5:Y:S01]  /*0070*/  S2UR UR5, SR_CTAID.X ;  /* 0x00000000000579c3 */ /* 0x000f620000002500 */
[----:B0-----:R-:W-:-:S04]  /*0080*/  ISETP.GE.U32.AND P0, PT, R6, 0x1, PT ;  /* 0x000000010600780c */ /* 0x001fc80003f06070 */
[----:B------:R-:W-:Y:S01]  /*0090*/  ISETP.GE.AND.EX P0, PT, R7, RZ, PT, P0 ;  /* 0x000000ff0700720c */ /* 0x000fe20003f06300 */
[----:B----4-:R-:W-:-:S06]  /*00a0*/  USHF.L.U32 UR4, UR4, 0x5, URZ ;  /* 0x0000000504047899 */ /* 0x010fcc00080006ff */
[----:B------:R-:W-:Y:S01]  /*00b0*/  IMAD.WIDE.U32 R2, R6, UR4, RZ ;  /* 0x0000000406027c25 */ /* 0x000fe2000f8e00ff */
[----:B-----5:R-:W-:-:S03]  /*00c0*/  USHF.L.U32 UR5, UR5, 0x5, URZ ;  /* 0x0000000505057899 */ /* 0x020fc600080006ff */
[----:B------:R-:W-:Y:S02]  /*00d0*/  IMAD R0, R7, UR4, R3 ;  /* 0x0000000407007c24 */ /* 0x000fe4000f8e0203 */
[----:B-123--:R-:W-:Y:S07]  /*00e0*/  @!P0 BRA `(.L_x_3) ;  /* 0x0000000800548947 */ /* 0x00efee0003800000 */
[----:B------:R-:W-:Y:S01]  /*00f0*/  IADD3 R12, P0, PT, R11, UR4, RZ ;  /* 0x000000040b0c7c10 */ /* 0x000fe2000ff1e0ff */
[----:B------:R-:W0:Y:S01]  /*0100*/  S2R R10, SR_CgaCtaId ;  /* 0x00000000000a7919 */ /* 0x000e220000008800 */
[----:B------:R-:W1:Y:S01]  /*0110*/  LDCU.128 UR8, c[0x0][0x380] ;  /* 0x00007000ff0877ac */ /* 0x000e620008000c00 */
[----:B------:R-:W-:Y:S02]  /*0120*/  MOV R17, 0x400 ;  /* 0x0000040000117802 */ /* 0x000fe40000000f00 */
[----:B------:R-:W-:Y:S02]  /*0130*/  IADD3.X R5, PT, PT, RZ, RZ, RZ, P0, !PT ;  /* 0x000000ffff057210 */ /* 0x000fe400007fe4ff */
[----:B------:R-:W-:Y:S02]  /*0140*/  MOV R25, R2 ;  /* 0x0000000200197202 */ /* 0x000fe40000000f00 */
[----:B------:R-:W-:Y:S01]  /*0150*/  MOV R18, R0 ;  /* 0x0000000000127202 */ /* 0x000fe20000000f00 */
[----:B------:R-:W-:-:S04]  /*0160*/  IMAD R5, R5, R6, RZ ;  /* 0x0000000605057224 */ /* 0x000fc800078e02ff */
[C---:B------:R-:W-:Y:S02]  /*0170*/  IMAD R5, R12.reuse, R7, R5 ;  /* 0x000000070c057224 */ /* 0x040fe400078e0205 */
[----:B------:R-:W-:-:S05]  /*0180*/  IMAD.WIDE.U32 R12, R12, R6, RZ ;  /* 0x000000060c0c7225 */ /* 0x000fca00078e00ff */
[----:B------:R-:W-:Y:S02]  /*0190*/  IADD3 R13, PT, PT, R13, R5, RZ ;  /* 0x000000050d0d7210 */ /* 0x000fe40007ffe0ff */
[----:B------:R-:W-:Y:S02]  /*01a0*/  MOV R5, RZ ;  /* 0x000000ff00057202 */ /* 0x000fe40000000f00 */
[C---:B------:R-:W-:Y:S02]  /*01b0*/  SHF.L.U32 R14, R12.reuse, 0x2, RZ ;  /* 0x000000020c0e7819 */ /* 0x040fe400000006ff */
[----:B------:R-:W-:Y:S01]  /*01c0*/  SHF.L.U64.HI R15, R12, 0x2, R13 ;  /* 0x000000020c0f7819 */ /* 0x000fe2000001020d */
[----:B------:R-:W-:-:S04]  /*01d0*/  IMAD.WIDE.U32 R8, R11, R6, R4 ;  /* 0x000000060b087225 */ /* 0x000fc800078e0004 */
[----:B------:R-:W-:Y:S01]  /*01e0*/  IMAD R19, R11, R7, R9 ;  /* 0x000000070b137224 */ /* 0x000fe200078e0209 */
[----:B------:R-:W-:Y:S01]  /*01f0*/  IADD3 R16, P0, PT, R8, UR5, RZ ;  /* 0x0000000508107c10 */ /* 0x000fe2000ff1e0ff */
[----:B------:R-:W-:Y:S01]  /*0200*/  IMAD.WIDE.U32 R8, R4, 0x4, R14 ;  /* 0x0000000404087825 */ /* 0x000fe200078e000e */
[----:B------:R-:W-:Y:S02]  /*0210*/  IADD3 R15, PT, PT, R17, 0x1080, RZ ;  /* 0x00001080110f7810 */ /* 0x000fe40007ffe0ff */
[----:B------:R-:W-:Y:S02]  /*0220*/  IADD3.X R19, PT, PT, RZ, R19, RZ, P0, !PT ;  /* 0x00000013ff137210 */ /* 0x000fe400007fe4ff */
[----:B-1----:R-:W-:Y:S02]  /*0230*/  LEA R13, P1, R16, UR10, 0x2 ;  /* 0x0000000a100d7c11 */ /* 0x002fe4000f8210ff */
[----:B------:R-:W-:Y:S02]  /*0240*/  IADD3 R12, P0, PT, R8, UR8, RZ ;  /* 0x00000008080c7c10 */ /* 0x000fe4000ff1e0ff */
[----:B0-----:R-:W-:-:S02]  /*0250*/  LEA R21, R10, R15, 0x18 ;  /* 0x0000000f0a157211 */ /* 0x001fc400078ec0ff */
[----:B------:R-:W-:Y:S02]  /*0260*/  LEA R8, R10, R17, 0x18 ;  /* 0x000000110a087211 */ /* 0x000fe400078ec0ff */
[----:B------:R-:W-:Y:S01]  /*0270*/  LEA.HI.X R14, R16, UR11, R19, 0x2, P1 ;  /* 0x0000000b100e7c11 */ /* 0x000fe200088f1413 */
[----:B------:R-:W-:Y:S01]  /*0280*/  IMAD R22, R4, 0x84, R21 ;  /* 0x0000008404167824 */ /* 0x000fe200078e0215 */
[----:B------:R-:W-:Y:S02]  /*0290*/  IADD3.X R15, PT, PT, R9, UR9, RZ, P0, !PT ;  /* 0x00000009090f7c10 */ /* 0x000fe400087fe4ff */
[----:B------:R-:W-:Y:S02]  /*02a0*/  LEA R19, R11, R8, 0x2 ;  /* 0x000000080b137211 */ /* 0x000fe400078e10ff */
[----:B------:R-:W-:Y:S02]  /*02b0*/  IADD3 R16, P0, PT, R2, R6, RZ ;  /* 0x0000000602107210 */ /* 0x000fe40007f1e0ff */
[----:B------:R-:W-:Y:S01]  /*02c0*/  SHF.L.U64.HI R17, R6, 0x7, R7 ;  /* 0x0000000706117819 */ /* 0x000fe20000010207 */
[----:B------:R-:W-:Y:S01]  /*02d0*/  IMAD R23, R4, 0x84, R19 ;  /* 0x0000008404177824 */ /* 0x000fe200078e0213 */
[----:B------:R-:W-:-:S02]  /*02e0*/  MOV R10, RZ ;  /* 0x000000ff000a7202 */ /* 0x000fc40000000f00 */
[----:B------:R-:W-:Y:S02]  /*02f0*/  IADD3.X R21, PT, PT, R0, R7, RZ, P0, !PT ;  /* 0x0000000700157210 */ /* 0x000fe400007fe4ff */
[----:B------:R-:W-:-:S07]  /*0300*/  LEA R20, R11, R22, 0x2 ;  /* 0x000000160b147211 */ /* 0x000fce00078e10ff */
.L_x_4:
[----:B------:R-:W-:Y:S02]  /*0310*/  MOV R8, R12 ;  /* 0x0000000c00087202 */ /* 0x000fe40000000f00 */
[----:B------:R-:W-:-:S05]  /*0320*/  MOV R9, R15 ;  /* 0x0000000f00097202 */ /* 0x000fca0000000f00 */
[----:B------:R0:W2:Y:S02]  /*0330*/  LDG.E R24, desc[UR6][R8.64] ;  /* 0x0000000608187981 */ /* 0x0000a4000c1e1900 */
[----:B0-----:R-:W-:Y:S02]  /*0340*/  MOV R8, R13 ;  /* 0x0000000d00087202 */ /* 0x001fe40000000f00 */
[----:B------:R-:W-:-:S05]  /*0350*/  MOV R9, R14 ;  /* 0x0000000e00097202 */ /* 0x000fca0000000f00 */
[----:B------:R-:W3:Y:S01]  /*0360*/  LDG.E R27, desc[UR6][R8.64] ;  /* 0x00000006081b7981 */ /* 0x000ee2000c1e1900 */
[----:B------:R-:W-:Y:S02]  /*0370*/  IADD3 R25, P0, PT, R25, 0x20, RZ ;  /* 0x0000002019197810 */ /* 0x000fe40007f1e0ff */
[----:B------:R-:W-:Y:S02]  /*0380*/  IADD3 R12, P1, PT, R12, 0x80, RZ ;  /* 0x000000800c0c7810 */ /* 0x000fe40007f3e0ff */
[----:B------:R-:W-:Y:S02]  /*0390*/  IADD3.X R18, PT, PT, RZ, R18, RZ, P0, !PT ;  /* 0x00000012ff127210 */ /* 0x000fe400007fe4ff */
[----:B------:R-:W-:Y:S02]  /*03a0*/  ISETP.GE.U32.AND P0, PT, R25, R16, PT ;  /* 0x000000101900720c */ /* 0x000fe40003f06070 */
[----:B------:R-:W-:Y:S02]  /*03b0*/  LEA R13, P2, R6, R13, 0x7 ;  /* 0x0000000d060d7211 */ /* 0x000fe400078438ff */
[----:B------:R-:W-:-:S02]  /*03c0*/  ISETP.GE.AND.EX P0, PT, R18, R21, PT, P0 ;  /* 0x000000151200720c */ /* 0x000fc40003f06300 */
[----:B------:R-:W-:Y:S02]  /*03d0*/  IADD3.X R15, PT, PT, RZ, R15, RZ, P1, !PT ;  /* 0x0000000fff0f7210 */ /* 0x000fe40000ffe4ff */
[----:B------:R-:W-:Y:S01]  /*03e0*/  IADD3.X R14, PT, PT, R14, R17, RZ, P2, !PT ;  /* 0x000000110e0e7210 */ /* 0x000fe200017fe4ff */
[----:B--2---:R-:W-:Y:S04]  /*03f0*/  STS [R23], R24 ;  /* 0x0000001817007388 */ /* 0x004fe80000000800 */
[----:B---3--:R-:W-:Y:S01]  /*0400*/  STS [R20], R27 ;  /* 0x0000001b14007388 */ /* 0x008fe20000000800 */
[----:B------:R-:W-:Y:S06]  /*0410*/  BAR.SYNC.DEFER_BLOCKING 0x0 ;  /* 0x0000000000007b1d */ /* 0x000fec0000010000 */
[----:B------:R-:W-:Y:S04]  /*0420*/  LDS R29, [R19] ;  /* 0x00000000131d7984 */ /* 0x000fe80000000800 */
[----:B------:R-:W0:Y:S04]  /*0430*/  LDS R26, [R22] ;  /* 0x00000000161a7984 */ /* 0x000e280000000800 */
[----:B------:R-:W-:Y:S04]  /*0440*/  LDS R28, [R19+0x84] ;  /* 0x00008400131c7984 */ /* 0x000fe80000000800 */
[----:B------:R-:W1:Y:S04]  /*0450*/  LDS R27, [R22+0x4] ;  /* 0x00000400161b7984 */ /* 0x000e680000000800 */
[----:B------:R-:W-:Y:S04]  /*0460*/  LDS R9, [R19+0x18c] ;  /* 0x00018c0013097984 */ /* 0x000fe80000000800 */
[----:B------:R-:W-:Y:S04]  /*0470*/  LDS R8, [R22+0xc] ;  /* 0x00000c0016087984 */ /* 0x000fe80000000800 */
[----:B------:R-:W-:Y:S01]  /*0480*/  LDS R24, [R22+0x10] ;  /* 0x0000100016187984 */ /* 0x000fe20000000800 */
[----:B0-----:R-:W-:-:S03]  /*0490*/  FFMA R26, R29, R26, R10 ;  /* 0x0000001a1d1a7223 */ /* 0x001fc6000000000a */
[----:B------:R-:W-:Y:S04]  /*04a0*/  LDS R29, [R19+0x108] ;  /* 0x00010800131d7984 */ /* 0x000fe80000000800 */
[----:B------:R-:W0:Y:S01]  /*04b0*/  LDS R10, [R22+0x8] ;  /* 0x00000800160a7984 */ /* 0x000e220000000800 */
[----:B-1----:R-:W-:-:S03]  /*04c0*/  FFMA R26, R28, R27, R26 ;  /* 0x0000001b1c1a7223 */ /* 0x002fc6000000001a */
[----:B------:R-:W1:Y:S01]  /*04d0*/  LDS R27, [R19+0x210] ;  /* 0x00021000131b7984 */ /* 0x000e620000000800 */
[----:B0-----:R-:W-:-:S04]  /*04e0*/  FFMA R10, R29, R10, R26 ;  /* 0x0000000a1d0a7223 */ /* 0x001fc8000000001a */
[----:B------:R-:W-:Y:S02]  /*04f0*/  FFMA R8, R9, R8, R10 ;  /* 0x0000000809087223 */ /* 0x000fe4000000000a */
[----:B------:R-:W-:Y:S02]  /*0500*/  LDS R9, [R19+0x294] ;  /* 0x0002940013097984 */ /* 0x000fe40000000800 */
[----:B-1----:R-:W-:Y:S02]  /*0510*/  FFMA R8, R27, R24, R8 ;  /* 0x000000181b087223 */ /* 0x002fe40000000008 */
[----:B------:R-:W0:Y:S04]  /*0520*/  LDS R10, [R22+0x14] ;  /* 0x00001400160a7984 */ /* 0x000e280000000800 */
[----:B------:R-:W-:Y:S04]  /*0530*/  LDS R27, [R19+0x318] ;  /* 0x00031800131b7984 */ /* 0x000fe80000000800 */
[----:B------:R-:W1:Y:S01]  /*0540*/  LDS R24, [R22+0x18] ;  /* 0x0000180016187984 */ /* 0x000e620000000800 */
[----:B0-----:R-:W-:-:S03]  /*0550*/  FFMA R8, R9, R10, R8 ;  /* 0x0000000a09087223 */ /* 0x001fc60000000008 */
[----:B------:R-:W-:Y:S04]  /*0560*/  LDS R9, [R19+0x39c] ;  /* 0x00039c0013097984 */ /* 0x000fe80000000800 */
[----:B------:R-:W0:Y:S01]  /*0570*/  LDS R10, [R22+0x1c] ;  /* 0x00001c00160a7984 */ /* 0x000e220000000800 */
[----:B-1----:R-:W-:-:S03]  /*0580*/  FFMA R8, R27, R24, R8 ;  /* 0x000000181b087223 */ /* 0x002fc60000000008 */
        /* <DEDUP_REMOVED lines=71> */
[----:B-1----:R-:W-:-:S04]  /*0a00*/  FFMA R8, R27, R24, R8 ;  /* 0x000000181b087223 */ /* 0x002fc80000000008 */
[----:B0-----:R-:W-:Y:S01]  /*0a10*/  FFMA R10, R9, R10, R8 ;  /* 0x0000000a090a7223 */ /* 0x001fe20000000008 */
[----:B------:R-:W-:Y:S06]  /*0a20*/  BAR.SYNC.DEFER_BLOCKING 0x0 ;  /* 0x0000000000007b1d */ /* 0x000fec0000010000 */
[----:B------:R-:W-:Y:S05]  /*0a30*/  @!P0 BRA `(.L_x_4) ;  /* 0xfffffff800348947 */ /* 0x000fea000383ffff */
.L_x_3:
[----:B------:R-:W-:Y:S01]  /*0a40*/  IADD3 R3, PT, PT, R4, UR5, RZ ;  /* 0x0000000504037c10 */ /* 0x000fe2000fffe0ff */
[----:B------:R-:W0:Y:S03]  /*0a50*/  LDCU.64 UR4, c[0x0][0x390] ;  /* 0x00007200ff0477ac */ /* 0x000e260008000a00 */
[----:B------:R-:W-:-:S04]  /*0a60*/  IADD3 R2, P0, PT, R3, R2, RZ ;  /* 0x0000000203027210 */ /* 0x000fc80007f1e0ff */
[----:B------:R-:W-:-:S03]  /*0a70*/  IADD3.X R3, PT, PT, RZ, R0, RZ, P0, !PT ;  /* 0x00000000ff037210 */ /* 0x000fc600007fe4ff */
[----:B------:R-:W-:-:S04]  /*0a80*/  IMAD.WIDE.U32 R2, R11, R6, R2 ;  /* 0x000000060b027225 */ /* 0x000fc800078e0002 */
[----:B------:R-:W-:Y:S01]  /*0a90*/  IMAD R7, R11, R7, R3 ;  /* 0x000000070b077224 */ /* 0x000fe200078e0203 */
[----:B0-----:R-:W-:-:S04]  /*0aa0*/  LEA R4, P0, R2, UR4, 0x2 ;  /* 0x0000000402047c11 */ /* 0x001fc8000f8010ff */
[----:B------:R-:W-:-:S05]  /*0ab0*/  LEA.HI.X R5, R2, UR5, R7, 0x2, P0 ;  /* 0x0000000502057c11 */ /* 0x000fca00080f1407 */
[----:B------:R-:W-:Y:S01]  /*0ac0*/  STG.E desc[UR6][R4.64], R10 ;  /* 0x0000000a04007986 */ /* 0x000fe2000c101906 */
[----:B------:R-:W-:Y:S05]  /*0ad0*/  EXIT ;  /* 0x000000000000794d */ /* 0x000fea0003800000 */
.L_x_5:
        /* <DEDUP_REMOVED lines=10> */
.L_x_8:


//--------------------- .nv.shared.reserved.0     --------------------------
	.section	.nv.shared.reserved.0,"aw",@nobits
	.weak		__nv_reservedSMEM_offset_0_alias
	.size		__nv_reservedSMEM_offset_0_alias, 0, 64
	.other		__nv_reservedSMEM_offset_0_alias,@"STO_CUDA_RESERVED_SHARED STV_DEFAULT"
__nv_reservedSMEM_offset_0_alias:
	.zero		0
	.zero		64


//--------------------- .nv.global                --------------------------
	.section	.nv.global,"aw",@nobits
.nv.global:
	.type		_ZN34_INTERNAL_de172bb2_4_k_cu_ad13604a6thrust24THRUST_300001_SM_1000_NS3seqE,@object
	.size		_ZN34_INTERNAL_de172bb2_4_k_cu_ad13604a6thrust24THRUST_300001_SM_1000_NS3seqE,(_ZN34_INTERNAL_de172bb2_4_k_cu_ad13604a4cuda3std3__48in_placeE - _ZN34_INTERNAL_de172bb2_4_k_cu_ad13604a6thrust24THRUST_300001_SM_1000_NS3seqE)
_ZN34_INTERNAL_de172bb2_4_k_cu_ad13604a6thrust24THRUST_300001_SM_1000_NS3seqE:
	.zero		1
	.type		_ZN34_INTERNAL_de172bb2_4_k_cu_ad13604a4cuda3std3__48in_placeE,@object
	.size		_ZN34_INTERNAL_de172bb2_4_k_cu_ad13604a4cuda3std3__48in_placeE,(_ZN34_INTERNAL_de172bb2_4_k_cu_ad13604a4cuda3std6ranges3__45__cpo4sizeE - _ZN34_INTERNAL_de172bb2_4_k_cu_ad13604a4cuda3std3__48in_placeE)
_ZN34_INTERNAL_de172bb2_4_k_cu_ad13604a4cuda3std3__48in_placeE:
	.zero		1
	.type		_ZN34_INTERNAL_de172bb2_4_k_cu_ad13604a4cuda3std6ranges3__45__cpo4sizeE,@object
	.size		_ZN34_INTERNAL_de172bb2_4_k_cu_ad13604a4cuda3std6ranges3__45__cpo4sizeE,(_ZN34_INTERNAL_de172bb2_4_k_cu_ad13604a6thrust24THRUST_300001_SM_1000_NS12placeholders2_3E - _ZN34_INTERNAL_de172bb2_4_k_cu_ad13604a4cuda3std6ranges3__45__cpo4sizeE)
_ZN34_INTERNAL_de172bb2_4_k_cu_ad13604a4cuda3std6ranges3__45__cpo4sizeE:
	.zero		1
	.type		_ZN34_INTERNAL_de172bb2_4_k_cu_ad13604a6thrust24THRUST_300001_SM_1000_NS12placeholders2_3E,@object
	.size		_ZN34_INTERNAL_de172bb2_4_k_cu_ad13604a6thrust24THRUST_300001_SM_1000_NS12placeholders2_3E,(_ZN34_INTERNAL_de172bb2_4_k_cu_ad13604a4cuda3std3__45__cpo6cbeginE - _ZN34_INTERNAL_de172bb2_4_k_cu_ad13604a6thrust24THRUST_300001_SM_1000_NS12placeholders2_3E)
_ZN34_INTERNAL_de172bb2_4_k_cu_ad13604a6thrust24THRUST_300001_SM_1000_NS12placeholders2_3E:
	.zero		1
	.type		_ZN34_INTERNAL_de172bb2_4_k_cu_ad13604a4cuda3std3__45__cpo6cbeginE,@object
	.size		_ZN34_INTERNAL_de172bb2_4_k_cu_ad13604a4cuda3std3__45__cpo6cbeginE,(_ZN34_INTERNAL_de172bb2_4_k_cu_ad13604a4cuda3std6ranges3__45__cpo6cbeginE - _ZN34_INTERNAL_de172bb2_4_k_cu_ad13604a4cuda3std3__45__cpo6cbeginE)
_ZN34_INTERNAL_de172bb2_4_k_cu_ad13604a4cuda3std3__45__cpo6cbeginE:
	.zero		1
	.type		_ZN34_INTERNAL_de172bb2_4_k_cu_ad13604a4cuda3std6ranges3__45__cpo6cbeginE,@object
	.size		_ZN34_INTERNAL_de172bb2_4_k_cu_ad13604a4cuda3std6ranges3__45__cpo6cbeginE,(_ZN34_INTERNAL_de172bb2_4_k_cu_ad13604a6thrust24THRUST_300001_SM_1000_NS12placeholders2_7E - _ZN34_INTERNAL_de172bb2_4_k_cu_ad13604a4cuda3std6ranges3__45__cpo6cbeginE)
_ZN34_INTERNAL_de172bb2_4_k_cu_ad13604a4cuda3std6ranges3__45__cpo6cbeginE:
	.zero		1
	.type		_ZN34_INTERNAL_de172bb2_4_k_cu_ad13604a6thrust24THRUST_300001_SM_1000_NS12placeholders2_7E,@object
	.size		_ZN34_INTERNAL_de172bb2_4_k_cu_ad13604a6thrust24THRUST_300001_SM_1000_NS12placeholders2_7E,(_ZN34_INTERNAL_de172bb2_4_k_cu_ad13604a4cuda3std3__45__cpo7crbeginE - _ZN34_INTERNAL_de172bb2_4_k_cu_ad13604a6thrust24THRUST_300001_SM_1000_NS12placeholders2_7E)
_ZN34_INTERNAL_de172bb2_4_k_cu_ad13604a6thrust24THRUST_300001_SM_1000_NS12placeholders2_7E:
	.zero		1
	.type		_ZN34_INTERNAL_de172bb2_4_k_cu_ad13604a4cuda3std3__45__cpo7crbeginE,@object
	.size		_ZN34_INTERNAL_de172bb2_4_k_cu_ad13604a4cuda3std3__45__cpo7crbeginE,(_ZN34_INTERNAL_de172bb2_4_k_cu_ad13604a4cuda3std6ranges3__45__cpo4nextE - _ZN34_INTERNAL_de172bb2_4_k_cu_ad13604a4cuda3std3__45__cpo7crbeginE)
_ZN34_INTERNAL_de172bb2_4_k_cu_ad13604a4cuda3std3__45__cpo7crbeginE:
	.zero		1
	.type		_ZN34_INTERNAL_de172bb2_4_k_cu_ad13604a4cuda3std6ranges3__45__cpo4nextE,@object
	.size		_ZN34_INTERNAL_de172bb2_4_k_cu_ad13604a4cuda3std6ranges3__45__cpo4nextE,(_ZN34_INTERNAL_de172bb2_4_k_cu_ad13604a4cuda3std6ranges3__45__cpo4swapE - _ZN34_INTERNAL_de172bb2_4_k_cu_ad13604a4cuda3std6ranges3__45__cpo4nextE)
_ZN34_INTERNAL_de172bb2_4_k_cu_ad13604a4cuda3std6ranges3__45__cpo4nextE:
	.zero		1
	.type		_ZN34_INTERNAL_de172bb2_4_k_cu_ad13604a4cuda3std6ranges3__45__cpo4swapE,@object
	.size		_ZN34_INTERNAL_de172bb2_4_k_cu_ad13604a4cuda3std6ranges3__45__cpo4swapE,(_ZN34_INTERNAL_de172bb2_4_k_cu_ad13604a6thrust24THRUST_300001_SM_1000_NS8cuda_cub10par_nosyncE - _ZN34_INTERNAL_de172bb2_4_k_cu_ad13604a4cuda3std6ranges3__45__cpo4swapE)
_ZN34_INTERNAL_de172bb2_4_k_cu_ad13604a4cuda3std6ranges3__45__cpo4swapE:
	.zero		1
	.type		_ZN34_INTERNAL_de172bb2_4_k_cu_ad13604a6thrust24THRUST_300001_SM_1000_NS8cuda_cub10par_nosyncE,@object
	.size		_ZN34_INTERNAL_de172bb2_4_k_cu_ad13604a6thrust24THRUST_300001_SM_1000_NS8cuda_cub10par_nosyncE,(_ZN34_INTERNAL_de172bb2_4_k_cu_ad13604a6thrust24THRUST_300001_SM_1000_NS12placeholders2_9E - _ZN34_INTERNAL_de172bb2_4_k_cu_ad13604a6thrust24THRUST_300001_SM_1000_NS8cuda_cub10par_nosyncE)
_ZN34_INTERNAL_de172bb2_4_k_cu_ad13604a6thrust24THRUST_300001_SM_1000_NS8cuda_cub10par_nosyncE:
	.zero		1
	.type		_ZN34_INTERNAL_de172bb2_4_k_cu_ad13604a6thrust24THRUST_300001_SM_1000_NS12placeholders2_9E,@object
	.size		_ZN34_INTERNAL_de172bb2_4_k_cu_ad13604a6thrust24THRUST_300001_SM_1000_NS12placeholders2_9E,(_ZN34_INTERNAL_de172bb2_4_k_cu_ad13604a4cuda3std3__436_GLOBAL__N__de172bb2_4_k_cu_ad13604a6ignoreE - _ZN34_INTERNAL_de172bb2_4_k_cu_ad13604a6thrust24THRUST_300001_SM_1000_NS12placeholders2_9E)
_ZN34_INTERNAL_de172bb2_4_k_cu_ad13604a6thrust24THRUST_300001_SM_1000_NS12placeholders2_9E:
	.zero		1
	.type		_ZN34_INTERNAL_de172bb2_4_k_cu_ad13604a4cuda3std3__436_GLOBAL__N__de172bb2_4_k_cu_ad13604a6ignoreE,@object
	.size		_ZN34_INTERNAL_de172bb2_4_k_cu_ad13604a4cuda3std3__436_GLOBAL__N__de172bb2_4_k_cu_ad13604a6ignoreE,(_ZN34_INTERNAL_de172bb2_4_k_cu_ad13604a4cuda3std6ranges3__45__cpo4dataE - _ZN34_INTERNAL_de172bb2_4_k_cu_ad13604a4cuda3std3__436_GLOBAL__N__de172bb2_4_k_cu_ad13604a6ignoreE)
_ZN34_INTERNAL_de172bb2_4_k_cu_ad13604a4cuda3std3__436_GLOBAL__N__de172bb2_4_k_cu_ad13604a6ignoreE:
	.zero		1
	.type		_ZN34_INTERNAL_de172bb2_4_k_cu_ad13604a4cuda3std6ranges3__45__cpo4dataE,@object
	.size		_ZN34_INTERNAL_de172bb2_4_k_cu_ad13604a4cuda3std6ranges3__45__cpo4dataE,(_ZN34_INTERNAL_de172bb2_4_k_cu_ad13604a6thrust24THRUST_300001_SM_1000_NS12placeholders2_1E - _ZN34_INTERNAL_de172bb2_4_k_cu_ad13604a4cuda3std6ranges3__45__cpo4dataE)
_ZN34_INTERNAL_de172bb2_4_k_cu_ad13604a4cuda3std6ranges3__45__cpo4dataE:
	.zero		1
	.type		_ZN34_INTERNAL_de172bb2_4_k_cu_ad13604a6thrust24THRUST_300001_SM_1000_NS12placeholders2_1E,@object
	.size		_ZN34_INTERNAL_de172bb2_4_k_cu_ad13604a6thrust24THRUST_300001_SM_1000_NS12placeholders2_1E,(_ZN34_INTERNAL_de172bb2_4_k_cu_ad13604a4cuda3std3__45__cpo5beginE - _ZN34_INTERNAL_de172bb2_4_k_cu_ad13604a6thrust24THRUST_300001_SM_1000_NS12placeholders2_1E)
_ZN34_INTERNAL_de172bb2_4_k_cu_ad13604a6thrust24THRUST_300001_SM_1000_NS12placeholders2_1E:
	.zero		1
	.type		_ZN34_INTERNAL_de172bb2_4_k_cu_ad13604a4cuda3std3__45__cpo5beginE,@object
	.size		_ZN34_INTERNAL_de172bb2_4_k_cu_ad13604a4cuda3std3__45__cpo5beginE,(_ZN34_INTERNAL_de172bb2_4_k_cu_ad13604a4cuda3std6ranges3__45__cpo5beginE - _ZN34_INTERNAL_de172bb2_4_k_cu_ad13604a4cuda3std3__45__cpo5beginE)
_ZN34_INTERNAL_de172bb2_4_k_cu_ad13604a4cuda3std3__45__cpo5beginE:
	.zero		1
	.type		_ZN34_INTERNAL_de172bb2_4_k_cu_ad13604a4cuda3std6ranges3__45__cpo5beginE,@object
	.size		_ZN34_INTERNAL_de172bb2_4_k_cu_ad13604a4cuda3std6ranges3__45__cpo5beginE,(_ZN34_INTERNAL_de172bb2_4_k_cu_ad13604a6thrust24THRUST_300001_SM_1000_NS12placeholders2_5E - _ZN34_INTERNAL_de172bb2_4_k_cu_ad13604a4cuda3std6ranges3__45__cpo5beginE)
_ZN34_INTERNAL_de172bb2_4_k_cu_ad13604a4cuda3std6ranges3__45__cpo5beginE:
	.zero		1
	.type		_ZN34_INTERNAL_de172bb2_4_k_cu_ad13604a6thrust24THRUST_300001_SM_1000_NS12placeholders2_5E,@object
	.size		_ZN34_INTERNAL_de172bb2_4_k_cu_ad13604a6thrust24THRUST_300001_SM_1000_NS12placeholders2_5E,(_ZN34_INTERNAL_de172bb2_4_k_cu_ad13604a4cuda3std3__45__cpo6rbeginE - _ZN34_INTERNAL_de172bb2_4_k_cu_ad13604a6thrust24THRUST_300001_SM_1000_NS12placeholders2_5E)
_ZN34_INTERNAL_de172bb2_4_k_cu_ad13604a6thrust24THRUST_300001_SM_1000_NS12placeholders2_5E:
	.zero		1
	.type		_ZN34_INTERNAL_de172bb2_4_k_cu_ad13604a4cuda3std3__45__cpo6rbeginE,@object
	.size		_ZN34_INTERNAL_de172bb2_4_k_cu_ad13604a4cuda3std3__45__cpo6rbeginE,(_ZN34_INTERNAL_de172bb2_4_k_cu_ad13604a4cuda3std6ranges3__45__cpo7advanceE - _ZN34_INTERNAL_de172bb2_4_k_cu_ad13604a4cuda3std3__45__cpo6rbeginE)
_ZN34_INTERNAL_de172bb2_4_k_cu_ad13604a4cuda3std3__45__cpo6rbeginE:
	.zero		1
	.type		_ZN34_INTERNAL_de172bb2_4_k_cu_ad13604a4cuda3std6ranges3__45__cpo7advanceE,@object
	.size		_ZN34_INTERNAL_de172bb2_4_k_cu_ad13604a4cuda3std6ranges3__45__cpo7advanceE,(_ZN34_INTERNAL_de172bb2_4_k_cu_ad13604a4cuda3std3__47nulloptE - _ZN34_INTERNAL_de172bb2_4_k_cu_ad13604a4cuda3std6ranges3__45__cpo7advanceE)
_ZN34_INTERNAL_de172bb2_4_k_cu_ad13604a4cuda3std6ranges3__45__cpo7advanceE:
	.zero		1
	.type		_ZN34_INTERNAL_de172bb2_4_k_cu_ad13604a4cuda3std3__47nulloptE,@object
	.size		_ZN34_INTERNAL_de172bb2_4_k_cu_ad13604a4cuda3std3__47nulloptE,(_ZN34_INTERNAL_de172bb2_4_k_cu_ad13604a4cuda3std6ranges3__45__cpo8distanceE - _ZN34_INTERNAL_de172bb2_4_k_cu_ad13604a4cuda3std3__47nulloptE)
_ZN34_INTERNAL_de172bb2_4_k_cu_ad13604a4cuda3std3__47nulloptE:
	.zero		1
	.type		_ZN34_INTERNAL_de172bb2_4_k_cu_ad13604a4cuda3std6ranges3__45__cpo8distanceE,@object
	.size		_ZN34_INTERNAL_de172bb2_4_k_cu_ad13604a4cuda3std6ranges3__45__cpo8distanceE,(_ZN34_INTERNAL_de172bb2_4_k_cu_ad13604a6thrust24THRUST_300001_SM_1000_NS12placeholders3_10E - _ZN34_INTERNAL_de172bb2_4_k_cu_ad13604a4cuda3std6ranges3__45__cpo8distanceE)
_ZN34_INTERNAL_de172bb2_4_k_cu_ad13604a4cuda3std6ranges3__45__cpo8distanceE:
	.zero		1
	.type		_ZN34_INTERNAL_de172bb2_4_k_cu_ad13604a6thrust24THRUST_300001_SM_1000_NS12placeholders3_10E,@object
	.size		_ZN34_INTERNAL_de172bb2_4_k_cu_ad13604a6thrust24THRUST_300001_SM_1000_NS12placeholders3_10E,(_ZN34_INTERNAL_de172bb2_4_k_cu_ad13604a4cuda3std3__419piecewise_constructE - _ZN34_INTERNAL_de172bb2_4_k_cu_ad13604a6thrust24THRUST_300001_SM_1000_NS12placeholders3_10E)
_ZN34_INTERNAL_de172bb2_4_k_cu_ad13604a6thrust24THRUST_300001_SM_1000_NS12placeholders3_10E:
	.zero		1
	.type		_ZN34_INTERNAL_de172bb2_4_k_cu_ad13604a4cuda3std3__419piecewise_constructE,@object
	.size		_ZN34_INTERNAL_de172bb2_4_k_cu_ad13604a4cuda3std3__419piecewise_constructE,(_ZN34_INTERNAL_de172bb2_4_k_cu_ad13604a4cuda3std6ranges3__45__cpo5cdataE - _ZN34_INTERNAL_de172bb2_4_k_cu_ad13604a4cuda3std3__419piecewise_constructE)
_ZN34_INTERNAL_de172bb2_4_k_cu_ad13604a4cuda3std3__419piecewise_constructE:
	.zero		1
	.type		_ZN34_INTERNAL_de172bb2_4_k_cu_ad13604a4cuda3std6ranges3__45__cpo5cdataE,@object
	.size		_ZN34_INTERNAL_de172bb2_4_k_cu_ad13604a4cuda3std6ranges3__45__cpo5cdataE,(_ZN34_INTERNAL_de172bb2_4_k_cu_ad13604a6thrust24THRUST_300001_SM_1000_NS12placeholders2_2E - _ZN34_INTERNAL_de172bb2_4_k_cu_ad13604a4cuda3std6ranges3__45__cpo5cdataE)
_ZN34_INTERNAL_de172bb2_4_k_cu_ad13604a4cuda3std6ranges3__45__cpo5cdataE:
	.zero		1
	.type		_ZN34_INTERNAL_de172bb2_4_k_cu_ad13604a6thrust24THRUST_300001_SM_1000_NS12placeholders2_2E,@object
	.size		_ZN34_INTERNAL_de172bb2_4_k_cu_ad13604a6thrust24THRUST_300001_SM_1000_NS12placeholders2_2E,(_ZN34_INTERNAL_de172bb2_4_k_cu_ad13604a4cuda3std3__45__cpo3endE - _ZN34_INTERNAL_de172bb2_4_k_cu_ad13604a6thrust24THRUST_300001_SM_1000_NS12placeholders2_2E)
_ZN34_INTERNAL_de172bb2_4_k_cu_ad13604a6thrust24THRUST_300001_SM_1000_NS12placeholders2_2E:
	.zero		1
	.type		_ZN34_INTERNAL_de172bb2_4_k_cu_ad13604a4cuda3std3__45__cpo3endE,@object
	.size		_ZN34_INTERNAL_de172bb2_4_k_cu_ad13604a4cuda3std3__45__cpo3endE,(_ZN34_INTERNAL_de172bb2_4_k_cu_ad13604a4cuda3std6ranges3__45__cpo3endE - _ZN34_INTERNAL_de172bb2_4_k_cu_ad13604a4cuda3std3__45__cpo3endE)
_ZN34_INTERNAL_de172bb2_4_k_cu_ad13604a4cuda3std3__45__cpo3endE:
	.zero		1
	.type		_ZN34_INTERNAL_de172bb2_4_k_cu_ad13604a4cuda3std6ranges3__45__cpo3endE,@object
	.size		_ZN34_INTERNAL_de172bb2_4_k_cu_ad13604a4cuda3std6ranges3__45__cpo3endE,(_ZN34_INTERNAL_de172bb2_4_k_cu_ad13604a6thrust24THRUST_300001_SM_1000_NS12placeholders2_6E - _ZN34_INTERNAL_de172bb2_4_k_cu_ad13604a4cuda3std6ranges3__45__cpo3endE)
_ZN34_INTERNAL_de172bb2_4_k_cu_ad13604a4cuda3std6ranges3__45__cpo3endE:
	.zero		1
	.type		_ZN34_INTERNAL_de172bb2_4_k_cu_ad13604a6thrust24THRUST_300001_SM_1000_NS12placeholders2_6E,@object
	.size		_ZN34_INTERNAL_de172bb2_4_k_cu_ad13604a6thrust24THRUST_300001_SM_1000_NS12placeholders2_6E,(_ZN34_INTERNAL_de172bb2_4_k_cu_ad13604a4cuda3std3__45__cpo4rendE - _ZN34_INTERNAL_de172bb2_4_k_cu_ad13604a6thrust24THRUST_300001_SM_1000_NS12placeholders2_6E)
_ZN34_INTERNAL_de172bb2_4_k_cu_ad13604a6thrust24THRUST_300001_SM_1000_NS12placeholders2_6E:
	.zero		1
	.type		_ZN34_INTERNAL_de172bb2_4_k_cu_ad13604a4cuda3std3__45__cpo4rendE,@object
	.size		_ZN34_INTERNAL_de172bb2_4_k_cu_ad13604a4cuda3std3__45__cpo4rendE,(_ZN34_INTERNAL_de172bb2_4_k_cu_ad13604a4cuda3std6ranges3__45__cpo9iter_swapE - _ZN34_INTERNAL_de172bb2_4_k_cu_ad13604a4cuda3std3__45__cpo4rendE)
_ZN34_INTERNAL_de172bb2_4_k_cu_ad13604a4cuda3std3__45__cpo4rendE:
	.zero		1
	.type		_ZN34_INTERNAL_de172bb2_4_k_cu_ad13604a4cuda3std6ranges3__45__cpo9iter_swapE,@object
	.size		_ZN34_INTERNAL_de172bb2_4_k_cu_ad13604a4cuda3std6ranges3__45__cpo9iter_swapE,(_ZN34_INTERNAL_de172bb2_4_k_cu_ad13604a4cuda3std3__48unexpectE - _ZN34_INTERNAL_de172bb2_4_k_cu_ad13604a4cuda3std6ranges3__45__cpo9iter_swapE)
_ZN34_INTERNAL_de172bb2_4_k_cu_ad13604a4cuda3std6ranges3__45__cpo9iter_swapE:
	.zero		1
	.type		_ZN34_INTERNAL_de172bb2_4_k_cu_ad13604a4cuda3std3__48unexpectE,@object
	.size		_ZN34_INTERNAL_de172bb2_4_k_cu_ad13604a4cuda3std3__48unexpectE,(_ZN34_INTERNAL_de172bb2_4_k_cu_ad13604a6thrust24THRUST_300001_SM_1000_NS8cuda_cub3parE - _ZN34_INTERNAL_de172bb2_4_k_cu_ad13604a4cuda3std3__48unexpectE)
_ZN34_INTERNAL_de172bb2_4_k_cu_ad13604a4cuda3std3__48unexpectE:
	.zero		1
	.type		_ZN34_INTERNAL_de172bb2_4_k_cu_ad13604a6thrust24THRUST_300001_SM_1000_NS8cuda_cub3parE,@object
	.size		_ZN34_INTERNAL_de172bb2_4_k_cu_ad13604a6thrust24THRUST_300001_SM_1000_NS8cuda_cub3parE,(_ZN34_INTERNAL_de172bb2_4_k_cu_ad13604a6thrust24THRUST_300001_SM_1000_NS12placeholders2_4E - _ZN34_INTERNAL_de172bb2_4_k_cu_ad13604a6thrust24THRUST_300001_SM_1000_NS8cuda_cub3parE)
_ZN34_INTERNAL_de172bb2_4_k_cu_ad13604a6thrust24THRUST_300001_SM_1000_NS8cuda_cub3parE:
	.zero		1
	.type		_ZN34_INTERNAL_de172bb2_4_k_cu_ad13604a6thrust24THRUST_300001_SM_1000_NS12placeholders2_4E,@object
	.size		_ZN34_INTERNAL_de172bb2_4_k_cu_ad13604a6thrust24THRUST_300001_SM_1000_NS12placeholders2_4E,(_ZN34_INTERNAL_de172bb2_4_k_cu_ad13604a4cuda3std3__45__cpo4cendE - _ZN34_INTERNAL_de172bb2_4_k_cu_ad13604a6thrust24THRUST_300001_SM_1000_NS12placeholders2_4E)
_ZN34_INTERNAL_de172bb2_4_k_cu_ad13604a6thrust24THRUST_300001_SM_1000_NS12placeholders2_4E:
	.zero		1
	.type		_ZN34_INTERNAL_de172bb2_4_k_cu_ad13604a4cuda3std3__45__cpo4cendE,@object
	.size		_ZN34_INTERNAL_de172bb2_4_k_cu_ad13604a4cuda3std3__45__cpo4cendE,(_ZN34_INTERNAL_de172bb2_4_k_cu_ad13604a4cuda3std6ranges3__45__cpo4cendE - _ZN34_INTERNAL_de172bb2_4_k_cu_ad13604a4cuda3std3__45__cpo4cendE)
_ZN34_INTERNAL_de172bb2_4_k_cu_ad13604a4cuda3std3__45__cpo4cendE:
	.zero		1
	.type		_ZN34_INTERNAL_de172bb2_4_k_cu_ad13604a4cuda3std6ranges3__45__cpo4cendE,@object
	.size		_ZN34_INTERNAL_de172bb2_4_k_cu_ad13604a4cuda3std6ranges3__45__cpo4cendE,(_ZN34_INTERNAL_de172bb2_4_k_cu_ad13604a4cuda3std3__420unreachable_sentinelE - _ZN34_INTERNAL_de172bb2_4_k_cu_ad13604a4cuda3std6ranges3__45__cpo4cendE)
_ZN34_INTERNAL_de172bb2_4_k_cu_ad13604a4cuda3std6ranges3__45__cpo4cendE:
	.zero		1
	.type		_ZN34_INTERNAL_de172bb2_4_k_cu_ad13604a4cuda3std3__420unreachable_sentinelE,@object
	.size		_ZN34_INTERNAL_de172bb2_4_k_cu_ad13604a4cuda3std3__420unreachable_sentinelE,(_ZN34_INTERNAL_de172bb2_4_k_cu_ad13604a4cuda3std6ranges3__45__cpo5ssizeE - _ZN34_INTERNAL_de172bb2_4_k_cu_ad13604a4cuda3std3__420unreachable_sentinelE)
_ZN34_INTERNAL_de172bb2_4_k_cu_ad13604a4cuda3std3__420unreachable_sentinelE:
	.zero		1
	.type		_ZN34_INTERNAL_de172bb2_4_k_cu_ad13604a4cuda3std6ranges3__45__cpo5ssizeE,@object
	.size		_ZN34_INTERNAL_de172bb2_4_k_cu_ad13604a4cuda3std6ranges3__45__cpo5ssizeE,(_ZN34_INTERNAL_de172bb2_4_k_cu_ad13604a6thrust24THRUST_300001_SM_1000_NS12placeholders2_8E - _ZN34_INTERNAL_de172bb2_4_k_cu_ad13604a4cuda3std6ranges3__45__cpo5ssizeE)
_ZN34_INTERNAL_de172bb2_4_k_cu_ad13604a4cuda3std6ranges3__45__cpo5ssizeE:
	.zero		1
	.type		_ZN34_INTERNAL_de172bb2_4_k_cu_ad13604a6thrust24THRUST_300001_SM_1000_NS12placeholders2_8E,@object
	.size		_ZN34_INTERNAL_de172bb2_4_k_cu_ad13604a6thrust24THRUST_300001_SM_1000_NS12placeholders2_8E,(_ZN34_INTERNAL_de172bb2_4_k_cu_ad13604a4cuda3std3__45__cpo5crendE - _ZN34_INTERNAL_de172bb2_4_k_cu_ad13604a6thrust24THRUST_300001_SM_1000_NS12placeholders2_8E)
_ZN34_INTERNAL_de172bb2_4_k_cu_ad13604a6thrust24THRUST_300001_SM_1000_NS12placeholders2_8E:
	.zero		1
	.type		_ZN34_INTERNAL_de172bb2_4_k_cu_ad13604a4cuda3std3__45__cpo5crendE,@object
	.size		_ZN34_INTERNAL_de172bb2_4_k_cu_ad13604a4cuda3std3__45__cpo5crendE,(_ZN34_INTERNAL_de172bb2_4_k_cu_ad13604a4cuda3std6ranges3__45__cpo4prevE - _ZN34_INTERNAL_de172bb2_4_k_cu_ad13604a4cuda3std3__45__cpo5crendE)
_ZN34_INTERNAL_de172bb2_4_k_cu_ad13604a4cuda3std3__45__cpo5crendE:
	.zero		1
	.type		_ZN34_INTERNAL_de172bb2_4_k_cu_ad13604a4cuda3std6ranges3__45__cpo4prevE,@object
	.size		_ZN34_INTERNAL_de172bb2_4_k_cu_ad13604a4cuda3std6ranges3__45__cpo4prevE,(_ZN34_INTERNAL_de172bb2_4_k_cu_ad13604a4cuda3std6ranges3__45__cpo9iter_moveE - _ZN34_INTERNAL_de172bb2_4_k_cu_ad13604a4cuda3std6ranges3__45__cpo4prevE)
_ZN34_INTERNAL_de172bb2_4_k_cu_ad13604a4cuda3std6ranges3__45__cpo4prevE:
	.zero		1
	.type		_ZN34_INTERNAL_de172bb2_4_k_cu_ad13604a4cuda3std6ranges3__45__cpo9iter_moveE,@object
	.size		_ZN34_INTERNAL_de172bb2_4_k_cu_ad13604a4cuda3std6ranges3__45__cpo9iter_moveE,(_ZN34_INTERNAL_de172bb2_4_k_cu_ad13604a6thrust24THRUST_300001_SM_1000_NS6system6detail10sequential3seqE - _ZN34_INTERNAL_de172bb2_4_k_cu_ad13604a4cuda3std6ranges3__45__cpo9iter_moveE)
_ZN34_INTERNAL_de172bb2_4_k_cu_ad13604a4cuda3std6ranges3__45__cpo9iter_moveE:
	.zero		1
	.type		_ZN34_INTERNAL_de172bb2_4_k_cu_ad13604a6thrust24THRUST_300001_SM_1000_NS6system6detail10sequential3seqE,@object
	.size		_ZN34_INTERNAL_de172bb2_4_k_cu_ad13604a6thrust24THRUST_300001_SM_1000_NS6system6detail10sequential3seqE,(.L_31 - _ZN34_INTERNAL_de172bb2_4_k_cu_ad13604a6thrust24THRUST_300001_SM_1000_NS6system6detail10sequential3seqE)
_ZN34_INTERNAL_de172bb2_4_k_cu_ad13604a6thrust24THRUST_300001_SM_1000_NS6system6detail10sequential3seqE:
	.zero		1
.L_31:


//--------------------- .nv.shared._Z15shared_multiplyPfS_S_l --------------------------
	.section	.nv.shared._Z15shared_multiplyPfS_S_l,"aw",@nobits
	.sectionflags	@""
	.align	4
.nv.shared._Z15shared_multiplyPfS_S_l:
	.zero		9472


//--------------------- .nv.constant0._ZN3cub18CUB_300001_SM_10006detail8for_each13static_kernelINS2_12policy_hub_t12policy_500_tEmN6thrust24THRUST_300001_SM_1000_NS8cuda_cub20__uninitialized_fill7functorINS7_10device_ptrIfEEfEEEEvT0_T1_ --------------------------
	.section	.nv.constant0._ZN3cub18CUB_300001_SM_10006detail8for_each13static_kernelINS2_12policy_hub_t12policy_500_tEmN6thrust24THRUST_300001_SM_1000_NS8cuda_cub20__uninitialized_fill7functorINS7_10device_ptrIfEEfEEEEvT0_T1_,"a",@progbits
	.sectionflags	@""
	.align	4
.nv.constant0._ZN3cub18CUB_300001_SM_10006detail8for_each13static_kernelINS2_12policy_hub_t12policy_500_tEmN6thrust24THRUST_300001_SM_1000_NS8cuda_cub20__uninitialized_fill7functorINS7_10device_ptrIfEEfEEEEvT0_T1_:
	.zero		920


//--------------------- .nv.constant0._ZN3cub18CUB_300001_SM_10006detail11EmptyKernelIvEEvv --------------------------
	.section	.nv.constant0._ZN3cub18CUB_300001_SM_10006detail11EmptyKernelIvEEvv,"a",@progbits
	.sectionflags	@""
	.align	4
.nv.constant0._ZN3cub18CUB_300001_SM_10006detail11EmptyKernelIvEEvv:
	.zero		896


//--------------------- .nv.constant0._Z15shared_multiplyPfS_S_l --------------------------
	.section	.nv.constant0._Z15shared_multiplyPfS_S_l,"a",@progbits
	.sectionflags	@""
	.align	4
.nv.constant0._Z15shared_multiplyPfS_S_l:
	.zero		928


//--------------------- SYMBOLS --------------------------

	.type		.nv.reservedSmem.offset0,@object
	.size		.nv.reservedSmem.offset0,0x4
	.type		.nv.reservedSmem.cap,@object
	.size		.nv.reservedSmem.cap,0x4
